// auto-generated by cutlass_sweep.gemm — config: {"arch": "sm_90", "cluster_m": 2, "cluster_n": 1, "dtype": "e4m3", "dtype_b": "e4m3", "layout": "nt", "stages": 0, "tile_k": 256, "tile_m": 64, "tile_n": 256}
#include "cutlass/cutlass.h"
#include "cutlass/gemm/collective/collective_builder.hpp"
#include "cutlass/gemm/device/gemm_universal_adapter.h"
#include "cutlass/gemm/kernel/gemm_universal.hpp"
#include "cutlass/epilogue/collective/collective_builder.hpp"

using ElemA = cutlass::float_e4m3_t;
using ElemB = cutlass::float_e4m3_t;
using ElemCD = cutlass::float_e4m3_t;
using Acc  = float;
using TileShape    = cute::Shape<cute::_64, cute::_256, cute::_256>;
using ClusterShape = cute::Shape<cute::_2, cute::_1, cute::_1>;

using CollectiveEpilogue = typename cutlass::epilogue::collective::CollectiveBuilder<
    cutlass::arch::Sm90, cutlass::arch::OpClassTensorOp,
    TileShape, ClusterShape,
    cutlass::epilogue::collective::EpilogueTileAuto,
    Acc, Acc,
    ElemCD, cutlass::layout::RowMajor, 128 / cutlass::sizeof_bits<ElemCD>::value,
    ElemCD, cutlass::layout::RowMajor, 128 / cutlass::sizeof_bits<ElemCD>::value,
    cutlass::epilogue::collective::EpilogueScheduleAuto
  >::CollectiveOp;

using CollectiveMainloop = typename cutlass::gemm::collective::CollectiveBuilder<
    cutlass::arch::Sm90, cutlass::arch::OpClassTensorOp,
    ElemA, cutlass::layout::RowMajor, 128 / cutlass::sizeof_bits<ElemA>::value,
    ElemB, cutlass::layout::ColumnMajor, 128 / cutlass::sizeof_bits<ElemB>::value,
    Acc,
    TileShape, ClusterShape,
    cutlass::gemm::collective::StageCountAutoCarveout<static_cast<int>(sizeof(typename CollectiveEpilogue::SharedStorage))>,
    cutlass::gemm::collective::KernelScheduleAuto
  >::CollectiveOp;

using GemmKernel = cutlass::gemm::kernel::GemmUniversal<
    cute::Shape<int,int,int,int>,
    CollectiveMainloop,
    CollectiveEpilogue
>;
using Gemm = cutlass::gemm::device::GemmUniversalAdapter<GemmKernel>;

// Force the device kernel symbol into the cubin without needing a host main.
auto* _anchor = &cutlass::device_kernel<GemmKernel>;


// ===== COMPILED SASS (sm_90a) =====

	.target	sm_90a

	.elftype	@"ET_EXEC"


//--------------------- .note.nv.tkinfo           --------------------------
	.section	.note.nv.tkinfo,"",@"SHT_NOTE"
	.sectionflags	@"SHF_NOTE_NV_TKINFO"
	.tkinfo
        /*0018*/ 	.word	0x00000002
        /*0030*/ 	.string	""
        /*0030*/ 	.string	"ptxas"
        /*0030*/ 	.string	"Cuda compilation tools, release 13.0, V13.0.88"
        /*0030*/ 	.string	"Build cuda_13.0.r13.0/compiler.36424714_0"
        /*0030*/ 	.string	"-arch sm_90a -m 64 "



//--------------------- .note.nv.cuinfo           --------------------------
	.section	.note.nv.cuinfo,"",@"SHT_NOTE"
	.sectionflags	@"SHF_NOTE_NV_CUINFO"
        /*0018*/ 	.short	0x0002
        /*001a*/ 	.short	0x005a
        /*001c*/ 	.short	0x0082
	.zero		2


//--------------------- .nv.info                  --------------------------
	.section	.nv.info,"",@"SHT_CUDA_INFO"
	.align	4


	//----- nvinfo : EIATTR_REGCOUNT
	.align		4
        /*0000*/ 	.byte	0x04, 0x2f
        /*0002*/ 	.short	(.L_12 - .L_11)
	.align		4
.L_11:
        /*0004*/ 	.word	index@(_ZN7cutlass13device_kernelINS_4gemm6kernel13GemmUniversalIN4cute5tupleIJiiiiEEENS1_10collective13CollectiveMmaINS1_37MainloopSm90TmaGmmaWarpSpecializedFP8ILi2ENS5_IJNS4_1CILi2EEENSA_ILi1EEESC_EEENS1_32KernelTmaWarpSpecializedPingpongEEENS5_IJNSA_ILi64EEENSA_ILi256EEESH_EEENS_12float_e4m3_tENS5_IJlSC_lEEESJ_SK_NS4_8TiledMMAINS4_8MMA_AtomIJNS4_4SM904GMMA31MMA_64x256x32_F32E4M3E4M3_SS_TNILNSO_7ScaleInE1ELSQ_1EEEEEENS4_6LayoutINS5_IJSC_SC_SC_EEENS5_IJNSA_ILi0EEESV_SV_EEEEENS5_IJNS4_10UnderscoreESY_SY_EEEEENS4_13SM90_TMA_LOADENS4_14ComposedLayoutINS4_7SwizzleILi3ELi4ELi3EEENS4_18smem_ptr_flag_bitsILi8EEENST_INS5_IJNSA_ILi8EEENSA_ILi128EEEEEENS5_IJS18_SC_EEEEEEEvNS4_8identityENS4_23SM90_TMA_LOAD_MULTICASTES1C_vS1D_EENS_8epilogue10collective6detail29Sm90TmaWarpSpecializedAdapterINS1H_15DefaultEpilogueISJ_SK_SK_NS1G_6thread17LinearCombinationISJ_Li1EffLNS1L_9ScaleType4KindE0ELNS_15FloatRoundStyleE2ESJ_EENS1_15EpilogueDefaultEEEEEvvEEEEvNT_6ParamsE)
        /*0008*/ 	.word	0x000000a8


	//----- nvinfo : EIATTR_FRAME_SIZE
	.align		4
.L_12:
        /*000c*/ 	.byte	0x04, 0x11
        /*000e*/ 	.short	(.L_14 - .L_13)
	.align		4
.L_13:
        /*0010*/ 	.word	index@(_ZN7cutlass13device_kernelINS_4gemm6kernel13GemmUniversalIN4cute5tupleIJiiiiEEENS1_10collective13CollectiveMmaINS1_37MainloopSm90TmaGmmaWarpSpecializedFP8ILi2ENS5_IJNS4_1CILi2EEENSA_ILi1EEESC_EEENS1_32KernelTmaWarpSpecializedPingpongEEENS5_IJNSA_ILi64EEENSA_ILi256EEESH_EEENS_12float_e4m3_tENS5_IJlSC_lEEESJ_SK_NS4_8TiledMMAINS4_8MMA_AtomIJNS4_4SM904GMMA31MMA_64x256x32_F32E4M3E4M3_SS_TNILNSO_7ScaleInE1ELSQ_1EEEEEENS4_6LayoutINS5_IJSC_SC_SC_EEENS5_IJNSA_ILi0EEESV_SV_EEEEENS5_IJNS4_10UnderscoreESY_SY_EEEEENS4_13SM90_TMA_LOADENS4_14ComposedLayoutINS4_7SwizzleILi3ELi4ELi3EEENS4_18smem_ptr_flag_bitsILi8EEENST_INS5_IJNSA_ILi8EEENSA_ILi128EEEEEENS5_IJS18_SC_EEEEEEEvNS4_8identityENS4_23SM90_TMA_LOAD_MULTICASTES1C_vS1D_EENS_8epilogue10collective6detail29Sm90TmaWarpSpecializedAdapterINS1H_15DefaultEpilogueISJ_SK_SK_NS1G_6thread17LinearCombinationISJ_Li1EffLNS1L_9ScaleType4KindE0ELNS_15FloatRoundStyleE2ESJ_EENS1_15EpilogueDefaultEEEEEvvEEEEvNT_6ParamsE)
        /*0014*/ 	.word	0x00000110


	//----- nvinfo : EIATTR_MIN_STACK_SIZE
	.align		4
.L_14:
        /*0018*/ 	.byte	0x04, 0x12
        /*001a*/ 	.short	(.L_16 - .L_15)
	.align		4
.L_15:
        /*001c*/ 	.word	index@(_ZN7cutlass13device_kernelINS_4gemm6kernel13GemmUniversalIN4cute5tupleIJiiiiEEENS1_10collective13CollectiveMmaINS1_37MainloopSm90TmaGmmaWarpSpecializedFP8ILi2ENS5_IJNS4_1CILi2EEENSA_ILi1EEESC_EEENS1_32KernelTmaWarpSpecializedPingpongEEENS5_IJNSA_ILi64EEENSA_ILi256EEESH_EEENS_12float_e4m3_tENS5_IJlSC_lEEESJ_SK_NS4_8TiledMMAINS4_8MMA_AtomIJNS4_4SM904GMMA31MMA_64x256x32_F32E4M3E4M3_SS_TNILNSO_7ScaleInE1ELSQ_1EEEEEENS4_6LayoutINS5_IJSC_SC_SC_EEENS5_IJNSA_ILi0EEESV_SV_EEEEENS5_IJNS4_10UnderscoreESY_SY_EEEEENS4_13SM90_TMA_LOADENS4_14ComposedLayoutINS4_7SwizzleILi3ELi4ELi3EEENS4_18smem_ptr_flag_bitsILi8EEENST_INS5_IJNSA_ILi8EEENSA_ILi128EEEEEENS5_IJS18_SC_EEEEEEEvNS4_8identityENS4_23SM90_TMA_LOAD_MULTICASTES1C_vS1D_EENS_8epilogue10collective6detail29Sm90TmaWarpSpecializedAdapterINS1H_15DefaultEpilogueISJ_SK_SK_NS1G_6thread17LinearCombinationISJ_Li1EffLNS1L_9ScaleType4KindE0ELNS_15FloatRoundStyleE2ESJ_EENS1_15EpilogueDefaultEEEEEvvEEEEvNT_6ParamsE)
        /*0020*/ 	.word	0x00000110
.L_16:


//--------------------- .nv.compat                --------------------------
	.section	.nv.compat,"",@"SHT_CUDA_COMPAT_INFO"
	.align	4
        /*0000*/ 	.byte	0x02, 0x09, 0x01, 0x00, 0x02, 0x02, 0x04, 0x00, 0x02, 0x05, 0x05, 0x00, 0x03, 0x07, 0x01, 0x01
        /*0010*/ 	.byte	0x02, 0x03, 0x01, 0x00, 0x02, 0x06, 0x01, 0x00, 0x04, 0x0b, 0x08, 0x00, 0x00, 0x00, 0x00, 0x00
        /*0020*/ 	.byte	0x00, 0x00, 0x00, 0x00


//--------------------- .nv.info._ZN7cutlass13device_kernelINS_4gemm6kernel13GemmUniversalIN4cute5tupleIJiiiiEEENS1_10collective13CollectiveMmaINS1_37MainloopSm90TmaGmmaWarpSpecializedFP8ILi2ENS5_IJNS4_1CILi2EEENSA_ILi1EEESC_EEENS1_32KernelTmaWarpSpecializedPingpongEEENS5_IJNSA_ILi64EEENSA_ILi256EEESH_EEENS_12float_e4m3_tENS5_IJlSC_lEEESJ_SK_NS4_8TiledMMAINS4_8MMA_AtomIJNS4_4SM904GMMA31MMA_64x256x32_F32E4M3E4M3_SS_TNILNSO_7ScaleInE1ELSQ_1EEEEEENS4_6LayoutINS5_IJSC_SC_SC_EEENS5_IJNSA_ILi0EEESV_SV_EEEEENS5_IJNS4_10UnderscoreESY_SY_EEEEENS4_13SM90_TMA_LOADENS4_14ComposedLayoutINS4_7SwizzleILi3ELi4ELi3EEENS4_18smem_ptr_flag_bitsILi8EEENST_INS5_IJNSA_ILi8EEENSA_ILi128EEEEEENS5_IJS18_SC_EEEEEEEvNS4_8identityENS4_23SM90_TMA_LOAD_MULTICASTES1C_vS1D_EENS_8epilogue10collective6detail29Sm90TmaWarpSpecializedAdapterINS1H_15DefaultEpilogueISJ_SK_SK_NS1G_6thread17LinearCombinationISJ_Li1EffLNS1L_9ScaleType4KindE0ELNS_15FloatRoundStyleE2ESJ_EENS1_15EpilogueDefaultEEEEEvvEEEEvNT_6ParamsE --------------------------
	.section	.nv.info._ZN7cutlass13device_kernelINS_4gemm6kernel13GemmUniversalIN4cute5tupleIJiiiiEEENS1_10collective13CollectiveMmaINS1_37MainloopSm90TmaGmmaWarpSpecializedFP8ILi2ENS5_IJNS4_1CILi2EEENSA_ILi1EEESC_EEENS1_32KernelTmaWarpSpecializedPingpongEEENS5_IJNSA_ILi64EEENSA_ILi256EEESH_EEENS_12float_e4m3_tENS5_IJlSC_lEEESJ_SK_NS4_8TiledMMAINS4_8MMA_AtomIJNS4_4SM904GMMA31MMA_64x256x32_F32E4M3E4M3_SS_TNILNSO_7ScaleInE1ELSQ_1EEEEEENS4_6LayoutINS5_IJSC_SC_SC_EEENS5_IJNSA_ILi0EEESV_SV_EEEEENS5_IJNS4_10UnderscoreESY_SY_EEEEENS4_13SM90_TMA_LOADENS4_14ComposedLayoutINS4_7SwizzleILi3ELi4ELi3EEENS4_18smem_ptr_flag_bitsILi8EEENST_INS5_IJNSA_ILi8EEENSA_ILi128EEEEEENS5_IJS18_SC_EEEEEEEvNS4_8identityENS4_23SM90_TMA_LOAD_MULTICASTES1C_vS1D_EENS_8epilogue10collective6detail29Sm90TmaWarpSpecializedAdapterINS1H_15DefaultEpilogueISJ_SK_SK_NS1G_6thread17LinearCombinationISJ_Li1EffLNS1L_9ScaleType4KindE0ELNS_15FloatRoundStyleE2ESJ_EENS1_15EpilogueDefaultEEEEEvvEEEEvNT_6ParamsE,"",@"SHT_CUDA_INFO"
	.sectionflags	@""
	.align	4


	//----- nvinfo : EIATTR_CUDA_API_VERSION
	.align		4
        /*0000*/ 	.byte	0x04, 0x37
        /*0002*/ 	.short	(.L_18 - .L_17)
.L_17:
        /*0004*/ 	.word	0x00000082


	//----- nvinfo : EIATTR_KPARAM_INFO
	.align		4
.L_18:
        /*0008*/ 	.byte	0x04, 0x17
        /*000a*/ 	.short	(.L_20 - .L_19)
.L_19:
        /*000c*/ 	.word	0x00000000
        /*0010*/ 	.short	0x0000
        /*0012*/ 	.short	0x0070
        /*0014*/ 	.byte	0x00, 0xf0, 0x01, 0x10


	//----- nvinfo : EIATTR_SPARSE_MMA_MASK
	.align		4
.L_20:
        /*0018*/ 	.byte	0x03, 0x50
        /*001a*/ 	.short	0x0000


	//----- nvinfo : EIATTR_MAXREG_COUNT
	.align		4
        /*001c*/ 	.byte	0x03, 0x1b
        /*001e*/ 	.short	0x00a8


	//----- nvinfo : EIATTR_NUM_BARRIERS
	.align		4
        /*0020*/ 	.byte	0x02, 0x4c
        /*0022*/ 	.byte	0x01
	.zero		1


	//----- nvinfo : EIATTR_ANNOTATIONS
	.align		4
        /*0024*/ 	.byte	0x04, 0x55
        /*0026*/ 	.short	(.L_22 - .L_21)


	//   ....[0]....
.L_21:
        /*0028*/ 	.word	0x00000001
        /*002c*/ 	.byte	0x10, 0x07, 0x00, 0x00, 0x01, 0x00, 0x00, 0x00, 0xf0, 0x08, 0x00, 0x00, 0x01, 0x00, 0x00, 0x00
        /* <DEDUP_REMOVED lines=209> */
        /*0d4c*/ 	.byte	0x00, 0x08, 0x01, 0x00


	//----- nvinfo : EIATTR_MERCURY_ISA_VERSION
	.align		4
.L_22:
        /*0d50*/ 	.byte	0x03, 0x5f
        /*0d52*/ 	.short	0x0101


	//----- nvinfo : EIATTR_INT_WARP_WIDE_INSTR_OFFSETS
	.align		4
        /*0d54*/ 	.byte	0x04, 0x31
        /*0d56*/ 	.short	(.L_24 - .L_23)


	//   ....[0]....
.L_23:
        /*0d58*/ 	.word	0x00000590


	//   ....[1]....
        /*0d5c*/ 	.word	0x000005e0


	//   ....[2]....
        /*0d60*/ 	.word	0x00000690


	//   ....[3]....
        /*0d64*/ 	.word	0x000006a0


	//   ....[4]....
        /*0d68*/ 	.word	0x000006c0


	//   ....[5]....
        /*0d6c*/ 	.word	0x000006e0


	//   ....[6]....
        /*0d70*/ 	.word	0x000007b0


	//   ....[7]....
        /*0d74*/ 	.word	0x000007d0


	//   ....[8]....
        /*0d78*/ 	.word	0x00005b40


	//----- nvinfo : EIATTR_COOP_GROUP_MASK_REGIDS
	.align		4
.L_24:
        /*0d7c*/ 	.byte	0x04, 0x29
        /*0d7e*/ 	.short	(.L_26 - .L_25)


	//   ....[0]....
.L_25:
        /*0d80*/ 	.word	0xffffffff


	//   ....[1]....
        /*0d84*/ 	.word	0xffffffff


	//   ....[2]....
        /*0d88*/ 	.word	0xffffffff


	//   ....[3]....
        /*0d8c*/ 	.word	0xffffffff


	//   ....[4]....
        /*0d90*/ 	.word	0xffffffff


	//   ....[5]....
        /*0d94*/ 	.word	0xffffffff


	//   ....[6]....
        /*0d98*/ 	.word	0xffffffff


	//----- nvinfo : EIATTR_COOP_GROUP_INSTR_OFFSETS
	.align		4
.L_26:
        /*0d9c*/ 	.byte	0x04, 0x28
        /*0d9e*/ 	.short	(.L_28 - .L_27)


	//   ....[0]....
.L_27:
        /*0da0*/ 	.word	0x00000070


	//   ....[1]....
        /*0da4*/ 	.word	0x00000090


	//   ....[2]....
        /*0da8*/ 	.word	0x00000190


	//   ....[3]....
        /*0dac*/ 	.word	0x00000370


	//   ....[4]....
        /*0db0*/ 	.word	0x000003b0


	//   ....[5]....
        /*0db4*/ 	.word	0x00000490


	//   ....[6]....
        /*0db8*/ 	.word	0x00000980


	//----- nvinfo : EIATTR_REG_RECONFIG
	.align		4
.L_28:
        /*0dbc*/ 	.byte	0x01, 0x54
	.zero		2


	//----- nvinfo : EIATTR_MBARRIER_INSTR_OFFSETS
	.align		4
        /*0dc0*/ 	.byte	0x04, 0x39
        /*0dc2*/ 	.short	(.L_30 - .L_29)


	//   ....[0]....
.L_29:
        /*0dc4*/ 	.word	0x00000310
        /*0dc8*/ 	.word	0x000000ff
        /*0dcc*/ 	.word	0x00000000
        /*0dd0*/ 	.short	0x0100
        /*0dd2*/ 	.byte	0x05
	.zero		1


	//   ....[1]....
        /*0dd4*/ 	.word	0x00000320
        /*0dd8*/ 	.word	0x000000ff
        /*0ddc*/ 	.word	0x00000010
        /*0de0*/ 	.short	0x0100
        /*0de2*/ 	.byte	0x05
	.zero		1


	//   ....[2]....
        /*0de4*/ 	.word	0x00000330
        /*0de8*/ 	.word	0x000000ff
        /*0dec*/ 	.word	0x00000008
        /*0df0*/ 	.short	0x0100
        /*0df2*/ 	.byte	0x05
	.zero		1


	//   ....[3]....
        /*0df4*/ 	.word	0x00000340
        /*0df8*/ 	.word	0x000000ff
        /*0dfc*/ 	.word	0x00000018
        /*0e00*/ 	.short	0x0100
        /*0e02*/ 	.byte	0x05
	.zero		1


	//   ....[4]....
        /*0e04*/ 	.word	0x00000810
        /*0e08*/ 	.word	0x000000ff
        /*0e0c*/ 	.word	0x00000050
        /*0e10*/ 	.short	0x0100
        /*0e12*/ 	.byte	0x05
	.zero		1


	//   ....[5]....
        /*0e14*/ 	.word	0x00000870
        /*0e18*/ 	.word	0x000000ff
        /*0e1c*/ 	.word	0x00000058
        /*0e20*/ 	.short	0x0100
        /*0e22*/ 	.byte	0x05
	.zero		1


	//   ....[6]....
        /*0e24*/ 	.word	0x000008a0
        /*0e28*/ 	.word	0x000000ff
        /*0e2c*/ 	.word	0x00000030
        /*0e30*/ 	.short	0x0100
        /*0e32*/ 	.byte	0x0e
	.zero		1


	//   ....[7]....
        /*0e34*/ 	.word	0x00000900
        /*0e38*/ 	.word	0x000000ff
        /*0e3c*/ 	.word	0x00000038
        /*0e40*/ 	.short	0x0100
        /*0e42*/ 	.byte	0x0e
	.zero		1


	//   ....[8]....
        /*0e44*/ 	.word	0x00000910
        /*0e48*/ 	.word	0x000000ff
        /*0e4c*/ 	.word	0x00000040
        /*0e50*/ 	.short	0x0100
        /*0e52*/ 	.byte	0x0e
	.zero		1


	//   ....[9]....
        /*0e54*/ 	.word	0x00000920
        /*0e58*/ 	.word	0x000000ff
        /*0e5c*/ 	.word	0x00000048
        /*0e60*/ 	.short	0x0100
        /*0e62*/ 	.byte	0x0e
	.zero		1


	//   ....[10]....
        /*0e64*/ 	.word	0x00001840
        /*0e68*/ 	.word	0x000000ff
        /*0e6c*/ 	.word	0xfffffff8
        /*0e70*/ 	.short	0x010a
        /*0e72*/ 	.byte	0x0d
	.zero		1


	//   ....[11]....
        /*0e74*/ 	.word	0x00002210
        /*0e78*/ 	.word	0x000000ff
        /*0e7c*/ 	.word	0x00000000
        /*0e80*/ 	.short	0x010a
        /*0e82*/ 	.byte	0x13
	.zero		1


	//   ....[12]....
        /*0e84*/ 	.word	0x00002250
        /*0e88*/ 	.word	0x000000ff
        /*0e8c*/ 	.word	0x00000000
        /*0e90*/ 	.short	0x010a
        /*0e92*/ 	.byte	0x13
	.zero		1


	//   ....[13]....
        /*0e94*/ 	.word	0x00003680
        /*0e98*/ 	.word	0x000000ff
        /*0e9c*/ 	.word	0x00000000
        /*0ea0*/ 	.short	0x010a
        /*0ea2*/ 	.byte	0x16
	.zero		1


	//   ....[14]....
        /*0ea4*/ 	.word	0x000036c0
        /*0ea8*/ 	.word	0x000000ff
        /*0eac*/ 	.word	0x00000000
        /*0eb0*/ 	.short	0x010a
        /*0eb2*/ 	.byte	0x16
	.zero		1


	//   ....[15]....
        /*0eb4*/ 	.word	0x000049b0
        /*0eb8*/ 	.word	0x000000e5
        /*0ebc*/ 	.word	0x00000000
        /*0ec0*/ 	.short	0x0101
        /*0ec2*/ 	.byte	0x3f
	.zero		1


	//   ....[16]....
        /*0ec4*/ 	.word	0x00005a50
        /*0ec8*/ 	.word	0x000000e5
        /*0ecc*/ 	.word	0x00000000
        /*0ed0*/ 	.short	0x0101
        /*0ed2*/ 	.byte	0x0a
	.zero		1


	//   ....[17]....
        /*0ed4*/ 	.word	0x00005bd0
        /*0ed8*/ 	.word	0x00000018
        /*0edc*/ 	.word	0x00000000
        /*0ee0*/ 	.short	0x0101
        /*0ee2*/ 	.byte	0x3f
	.zero		1


	//   ....[18]....
        /*0ee4*/ 	.word	0x00005c90
        /*0ee8*/ 	.word	0x000000ff
        /*0eec*/ 	.word	0x00000008
        /*0ef0*/ 	.short	0x010a
        /*0ef2*/ 	.byte	0x0d
	.zero		1


	//   ....[19]....
        /*0ef4*/ 	.word	0x0000eeb0
        /*0ef8*/ 	.word	0x00000000
        /*0efc*/ 	.word	0x00000000
        /*0f00*/ 	.short	0x0101
        /*0f02*/ 	.byte	0x0a
	.zero		1


	//   ....[20]....
        /*0f04*/ 	.word	0x0000f950
        /*0f08*/ 	.word	0x0000000c
        /*0f0c*/ 	.word	0x00000010
        /*0f10*/ 	.short	0x010a
        /*0f12*/ 	.byte	0x3f
	.zero		1


	//   ....[21]....
        /*0f14*/ 	.word	0x0000fdf0
        /*0f18*/ 	.word	0x00000003
        /*0f1c*/ 	.word	0x00000058
        /*0f20*/ 	.short	0x0101
        /*0f22*/ 	.byte	0x3f
	.zero		1


	//   ....[22]....
        /*0f24*/ 	.word	0x00010610
        /*0f28*/ 	.word	0x00000007
        /*0f2c*/ 	.word	0x00000000
        /*0f30*/ 	.short	0x010a
        /*0f32*/ 	.byte	0x3f
	.zero		1


	//   ....[23]....
        /*0f34*/ 	.word	0x00010690
        /*0f38*/ 	.word	0x00000003
        /*0f3c*/ 	.word	0x00000000
        /*0f40*/ 	.short	0x010a
        /*0f42*/ 	.byte	0x3f
	.zero		1


	//   ....[24]....
        /*0f44*/ 	.word	0x00010700
        /*0f48*/ 	.word	0x00000003
        /*0f4c*/ 	.word	0xfffffff8
        /*0f50*/ 	.short	0x010a
        /*0f52*/ 	.byte	0x3f
	.zero		1


	//   ....[25]....
        /*0f54*/ 	.word	0x00010760
        /*0f58*/ 	.word	0x00000003
        /*0f5c*/ 	.word	0x00000000
        /*0f60*/ 	.short	0x010a
        /*0f62*/ 	.byte	0x3f
	.zero		1


	//   ....[26]....
        /*0f64*/ 	.word	0x000107d0
        /*0f68*/ 	.word	0x00000000
        /*0f6c*/ 	.word	0x00000000
        /*0f70*/ 	.short	0x010a
        /*0f72*/ 	.byte	0x3f
	.zero		1


	//   ....[27]....
        /*0f74*/ 	.word	0x00010840
        /*0f78*/ 	.word	0x00000019
        /*0f7c*/ 	.word	0x00000008
        /*0f80*/ 	.short	0x010a
        /*0f82*/ 	.byte	0x3f
	.zero		1


	//   ....[28]....
        /*0f84*/ 	.word	0x00010910
        /*0f88*/ 	.word	0x0000000c
        /*0f8c*/ 	.word	0x00000010
        /*0f90*/ 	.short	0x010a
        /*0f92*/ 	.byte	0x3f
	.zero		1


	//   ....[29]....
        /*0f94*/ 	.word	0x000109f0
        /*0f98*/ 	.word	0x00000007
        /*0f9c*/ 	.word	0x00000000
        /*0fa0*/ 	.short	0x010a
        /*0fa2*/ 	.byte	0x3f
	.zero		1


	//----- nvinfo : EIATTR_NUM_MBARRIERS
	.align		4
.L_30:
        /*0fa4*/ 	.byte	0x03, 0x38
        /*0fa6*/ 	.short	0x000a


	//----- nvinfo : EIATTR_EXIT_INSTR_OFFSETS
	.align		4
        /*0fa8*/ 	.byte	0x04, 0x1c
        /*0faa*/ 	.short	(.L_32 - .L_31)


	//   ....[0]....
.L_31:
        /*0fac*/ 	.word	0x00001500


	//   ....[1]....
        /*0fb0*/ 	.word	0x00001560


	//   ....[2]....
        /*0fb4*/ 	.word	0x0000f610


	//   ....[3]....
        /*0fb8*/ 	.word	0x0000f640


	//   ....[4]....
        /*0fbc*/ 	.word	0x000106e0


	//----- nvinfo : EIATTR_MAX_THREADS
	.align		4
.L_32:
        /*0fc0*/ 	.byte	0x04, 0x05
        /*0fc2*/ 	.short	(.L_34 - .L_33)
.L_33:
        /*0fc4*/ 	.word	0x00000180
        /*0fc8*/ 	.word	0x00000001
        /*0fcc*/ 	.word	0x00000001


	//----- nvinfo : EIATTR_CRS_STACK_SIZE
	.align		4
.L_34:
        /*0fd0*/ 	.byte	0x04, 0x1e
        /*0fd2*/ 	.short	(.L_36 - .L_35)
.L_35:
        /*0fd4*/ 	.word	0x00000000


	//----- nvinfo : EIATTR_CBANK_PARAM_SIZE
	.align		4
.L_36:
        /*0fd8*/ 	.byte	0x03, 0x19
        /*0fda*/ 	.short	0x0470


	//----- nvinfo : EIATTR_PARAM_CBANK
	.align		4
        /*0fdc*/ 	.byte	0x04, 0x0a
        /*0fde*/ 	.short	(.L_38 - .L_37)
	.align		4
.L_37:
        /*0fe0*/ 	.word	index@(.nv.constant0._ZN7cutlass13device_kernelINS_4gemm6kernel13GemmUniversalIN4cute5tupleIJiiiiEEENS1_10collective13CollectiveMmaINS1_37MainloopSm90TmaGmmaWarpSpecializedFP8ILi2ENS5_IJNS4_1CILi2EEENSA_ILi1EEESC_EEENS1_32KernelTmaWarpSpecializedPingpongEEENS5_IJNSA_ILi64EEENSA_ILi256EEESH_EEENS_12float_e4m3_tENS5_IJlSC_lEEESJ_SK_NS4_8TiledMMAINS4_8MMA_AtomIJNS4_4SM904GMMA31MMA_64x256x32_F32E4M3E4M3_SS_TNILNSO_7ScaleInE1ELSQ_1EEEEEENS4_6LayoutINS5_IJSC_SC_SC_EEENS5_IJNSA_ILi0EEESV_SV_EEEEENS5_IJNS4_10UnderscoreESY_SY_EEEEENS4_13SM90_TMA_LOADENS4_14ComposedLayoutINS4_7SwizzleILi3ELi4ELi3EEENS4_18smem_ptr_flag_bitsILi8EEENST_INS5_IJNSA_ILi8EEENSA_ILi128EEEEEENS5_IJS18_SC_EEEEEEEvNS4_8identityENS4_23SM90_TMA_LOAD_MULTICASTES1C_vS1D_EENS_8epilogue10collective6detail29Sm90TmaWarpSpecializedAdapterINS1H_15DefaultEpilogueISJ_SK_SK_NS1G_6thread17LinearCombinationISJ_Li1EffLNS1L_9ScaleType4KindE0ELNS_15FloatRoundStyleE2ESJ_EENS1_15EpilogueDefaultEEEEEvvEEEEvNT_6ParamsE)
        /*0fe4*/ 	.short	0x0210
        /*0fe6*/ 	.short	0x0470


	//----- nvinfo : EIATTR_SW_WAR
	.align		4
.L_38:
        /*0fe8*/ 	.byte	0x04, 0x36
        /*0fea*/ 	.short	(.L_40 - .L_39)
.L_39:
        /*0fec*/ 	.word	0x00000008
.L_40:


//--------------------- .nv.callgraph             --------------------------
	.section	.nv.callgraph,"",@"SHT_CUDA_CALLGRAPH"
	.align	4
	.sectionentsize	8
	.align		4
        /*0000*/ 	.word	0x00000000
	.align		4
        /*0004*/ 	.word	0xffffffff
	.align		4
        /*0008*/ 	.word	0x00000000
	.align		4
        /*000c*/ 	.word	0xfffffffe
	.align		4
        /*0010*/ 	.word	0x00000000
	.align		4
        /*0014*/ 	.word	0xfffffffd
	.align		4
        /*0018*/ 	.word	0x00000000
	.align		4
        /*001c*/ 	.word	0xfffffffc


//--------------------- .nv.constant4             --------------------------
	.section	.nv.constant4,"a",@progbits
	.align	8
	.align		8
.nv.constant4:
        /*0000*/ 	.dword	_ZN39_INTERNAL_df5d2799_4_k_cu_d72ced0c_66734cuda3std3__45__cpo5beginE
	.align		8
        /*0008*/ 	.dword	_ZN39_INTERNAL_df5d2799_4_k_cu_d72ced0c_66734cuda3std3__45__cpo3endE
	.align		8
        /*0010*/ 	.dword	_ZN39_INTERNAL_df5d2799_4_k_cu_d72ced0c_66734cuda3std3__45__cpo6cbeginE
	.align		8
        /*0018*/ 	.dword	_ZN39_INTERNAL_df5d2799_4_k_cu_d72ced0c_66734cuda3std3__45__cpo4cendE
	.align		8
        /*0020*/ 	.dword	_ZN39_INTERNAL_df5d2799_4_k_cu_d72ced0c_66734cuda3std3__441_GLOBAL__N__df5d2799_4_k_cu_d72ced0c_66736ignoreE
	.align		8
        /*0028*/ 	.dword	_ZN39_INTERNAL_df5d2799_4_k_cu_d72ced0c_66734cuda3std3__419piecewise_constructE
	.align		8
        /*0030*/ 	.dword	_ZN39_INTERNAL_df5d2799_4_k_cu_d72ced0c_66734cuda3std3__48in_placeE
	.align		8
        /*0038*/ 	.dword	_ZN39_INTERNAL_df5d2799_4_k_cu_d72ced0c_66734cuda3std6ranges3__45__cpo4swapE
	.align		8
        /*0040*/ 	.dword	_ZN39_INTERNAL_df5d2799_4_k_cu_d72ced0c_66734cuda3std6ranges3__45__cpo9iter_moveE
	.align		8
        /*0048*/ 	.dword	_ZN39_INTERNAL_df5d2799_4_k_cu_d72ced0c_66734cute7productE
	.align		8
        /*0050*/ 	.dword	_ZN39_INTERNAL_df5d2799_4_k_cu_d72ced0c_66734cute1_E


//--------------------- .text._ZN7cutlass13device_kernelINS_4gemm6kernel13GemmUniversalIN4cute5tupleIJiiiiEEENS1_10collective13CollectiveMmaINS1_37MainloopSm90TmaGmmaWarpSpecializedFP8ILi2ENS5_IJNS4_1CILi2EEENSA_ILi1EEESC_EEENS1_32KernelTmaWarpSpecializedPingpongEEENS5_IJNSA_ILi64EEENSA_ILi256EEESH_EEENS_12float_e4m3_tENS5_IJlSC_lEEESJ_SK_NS4_8TiledMMAINS4_8MMA_AtomIJNS4_4SM904GMMA31MMA_64x256x32_F32E4M3E4M3_SS_TNILNSO_7ScaleInE1ELSQ_1EEEEEENS4_6LayoutINS5_IJSC_SC_SC_EEENS5_IJNSA_ILi0EEESV_SV_EEEEENS5_IJNS4_10UnderscoreESY_SY_EEEEENS4_13SM90_TMA_LOADENS4_14ComposedLayoutINS4_7SwizzleILi3ELi4ELi3EEENS4_18smem_ptr_flag_bitsILi8EEENST_INS5_IJNSA_ILi8EEENSA_ILi128EEEEEENS5_IJS18_SC_EEEEEEEvNS4_8identityENS4_23SM90_TMA_LOAD_MULTICASTES1C_vS1D_EENS_8epilogue10collective6detail29Sm90TmaWarpSpecializedAdapterINS1H_15DefaultEpilogueISJ_SK_SK_NS1G_6thread17LinearCombinationISJ_Li1EffLNS1L_9ScaleType4KindE0ELNS_15FloatRoundStyleE2ESJ_EENS1_15EpilogueDefaultEEEEEvvEEEEvNT_6ParamsE --------------------------
	.section	.text._ZN7cutlass13device_kernelINS_4gemm6kernel13GemmUniversalIN4cute5tupleIJiiiiEEENS1_10collective13CollectiveMmaINS1_37MainloopSm90TmaGmmaWarpSpecializedFP8ILi2ENS5_IJNS4_1CILi2EEENSA_ILi1EEESC_EEENS1_32KernelTmaWarpSpecializedPingpongEEENS5_IJNSA_ILi64EEENSA_ILi256EEESH_EEENS_12float_e4m3_tENS5_IJlSC_lEEESJ_SK_NS4_8TiledMMAINS4_8MMA_AtomIJNS4_4SM904GMMA31MMA_64x256x32_F32E4M3E4M3_SS_TNILNSO_7ScaleInE1ELSQ_1EEEEEENS4_6LayoutINS5_IJSC_SC_SC_EEENS5_IJNSA_ILi0EEESV_SV_EEEEENS5_IJNS4_10UnderscoreESY_SY_EEEEENS4_13SM90_TMA_LOADENS4_14ComposedLayoutINS4_7SwizzleILi3ELi4ELi3EEENS4_18smem_ptr_flag_bitsILi8EEENST_INS5_IJNSA_ILi8EEENSA_ILi128EEEEEENS5_IJS18_SC_EEEEEEEvNS4_8identityENS4_23SM90_TMA_LOAD_MULTICASTES1C_vS1D_EENS_8epilogue10collective6detail29Sm90TmaWarpSpecializedAdapterINS1H_15DefaultEpilogueISJ_SK_SK_NS1G_6thread17LinearCombinationISJ_Li1EffLNS1L_9ScaleType4KindE0ELNS_15FloatRoundStyleE2ESJ_EENS1_15EpilogueDefaultEEEEEvvEEEEvNT_6ParamsE,"ax",@progbits
	.align	128
.text._ZN7cutlass13device_kernelINS_4gemm6kernel13GemmUniversalIN4cute5tupleIJiiiiEEENS1_10collective13CollectiveMmaINS1_37MainloopSm90TmaGmmaWarpSpecializedFP8ILi2ENS5_IJNS4_1CILi2EEENSA_ILi1EEESC_EEENS1_32KernelTmaWarpSpecializedPingpongEEENS5_IJNSA_ILi64EEENSA_ILi256EEESH_EEENS_12float_e4m3_tENS5_IJlSC_lEEESJ_SK_NS4_8TiledMMAINS4_8MMA_AtomIJNS4_4SM904GMMA31MMA_64x256x32_F32E4M3E4M3_SS_TNILNSO_7ScaleInE1ELSQ_1EEEEEENS4_6LayoutINS5_IJSC_SC_SC_EEENS5_IJNSA_ILi0EEESV_SV_EEEEENS5_IJNS4_10UnderscoreESY_SY_EEEEENS4_13SM90_TMA_LOADENS4_14ComposedLayoutINS4_7SwizzleILi3ELi4ELi3EEENS4_18smem_ptr_flag_bitsILi8EEENST_INS5_IJNSA_ILi8EEENSA_ILi128EEEEEENS5_IJS18_SC_EEEEEEEvNS4_8identityENS4_23SM90_TMA_LOAD_MULTICASTES1C_vS1D_EENS_8epilogue10collective6detail29Sm90TmaWarpSpecializedAdapterINS1H_15DefaultEpilogueISJ_SK_SK_NS1G_6thread17LinearCombinationISJ_Li1EffLNS1L_9ScaleType4KindE0ELNS_15FloatRoundStyleE2ESJ_EENS1_15EpilogueDefaultEEEEEvvEEEEvNT_6ParamsE:
        .type           _ZN7cutlass13device_kernelINS_4gemm6kernel13GemmUniversalIN4cute5tupleIJiiiiEEENS1_10collective13CollectiveMmaINS1_37MainloopSm90TmaGmmaWarpSpecializedFP8ILi2ENS5_IJNS4_1CILi2EEENSA_ILi1EEESC_EEENS1_32KernelTmaWarpSpecializedPingpongEEENS5_IJNSA_ILi64EEENSA_ILi256EEESH_EEENS_12float_e4m3_tENS5_IJlSC_lEEESJ_SK_NS4_8TiledMMAINS4_8MMA_AtomIJNS4_4SM904GMMA31MMA_64x256x32_F32E4M3E4M3_SS_TNILNSO_7ScaleInE1ELSQ_1EEEEEENS4_6LayoutINS5_IJSC_SC_SC_EEENS5_IJNSA_ILi0EEESV_SV_EEEEENS5_IJNS4_10UnderscoreESY_SY_EEEEENS4_13SM90_TMA_LOADENS4_14ComposedLayoutINS4_7SwizzleILi3ELi4ELi3EEENS4_18smem_ptr_flag_bitsILi8EEENST_INS5_IJNSA_ILi8EEENSA_ILi128EEEEEENS5_IJS18_SC_EEEEEEEvNS4_8identityENS4_23SM90_TMA_LOAD_MULTICASTES1C_vS1D_EENS_8epilogue10collective6detail29Sm90TmaWarpSpecializedAdapterINS1H_15DefaultEpilogueISJ_SK_SK_NS1G_6thread17LinearCombinationISJ_Li1EffLNS1L_9ScaleType4KindE0ELNS_15FloatRoundStyleE2ESJ_EENS1_15EpilogueDefaultEEEEEvvEEEEvNT_6ParamsE,@function
        .size           _ZN7cutlass13device_kernelINS_4gemm6kernel13GemmUniversalIN4cute5tupleIJiiiiEEENS1_10collective13CollectiveMmaINS1_37MainloopSm90TmaGmmaWarpSpecializedFP8ILi2ENS5_IJNS4_1CILi2EEENSA_ILi1EEESC_EEENS1_32KernelTmaWarpSpecializedPingpongEEENS5_IJNSA_ILi64EEENSA_ILi256EEESH_EEENS_12float_e4m3_tENS5_IJlSC_lEEESJ_SK_NS4_8TiledMMAINS4_8MMA_AtomIJNS4_4SM904GMMA31MMA_64x256x32_F32E4M3E4M3_SS_TNILNSO_7ScaleInE1ELSQ_1EEEEEENS4_6LayoutINS5_IJSC_SC_SC_EEENS5_IJNSA_ILi0EEESV_SV_EEEEENS5_IJNS4_10UnderscoreESY_SY_EEEEENS4_13SM90_TMA_LOADENS4_14ComposedLayoutINS4_7SwizzleILi3ELi4ELi3EEENS4_18smem_ptr_flag_bitsILi8EEENST_INS5_IJNSA_ILi8EEENSA_ILi128EEEEEENS5_IJS18_SC_EEEEEEEvNS4_8identityENS4_23SM90_TMA_LOAD_MULTICASTES1C_vS1D_EENS_8epilogue10collective6detail29Sm90TmaWarpSpecializedAdapterINS1H_15DefaultEpilogueISJ_SK_SK_NS1G_6thread17LinearCombinationISJ_Li1EffLNS1L_9ScaleType4KindE0ELNS_15FloatRoundStyleE2ESJ_EENS1_15EpilogueDefaultEEEEEvvEEEEvNT_6ParamsE,(.L_x_331 - _ZN7cutlass13device_kernelINS_4gemm6kernel13GemmUniversalIN4cute5tupleIJiiiiEEENS1_10collective13CollectiveMmaINS1_37MainloopSm90TmaGmmaWarpSpecializedFP8ILi2ENS5_IJNS4_1CILi2EEENSA_ILi1EEESC_EEENS1_32KernelTmaWarpSpecializedPingpongEEENS5_IJNSA_ILi64EEENSA_ILi256EEESH_EEENS_12float_e4m3_tENS5_IJlSC_lEEESJ_SK_NS4_8TiledMMAINS4_8MMA_AtomIJNS4_4SM904GMMA31MMA_64x256x32_F32E4M3E4M3_SS_TNILNSO_7ScaleInE1ELSQ_1EEEEEENS4_6LayoutINS5_IJSC_SC_SC_EEENS5_IJNSA_ILi0EEESV_SV_EEEEENS5_IJNS4_10UnderscoreESY_SY_EEEEENS4_13SM90_TMA_LOADENS4_14ComposedLayoutINS4_7SwizzleILi3ELi4ELi3EEENS4_18smem_ptr_flag_bitsILi8EEENST_INS5_IJNSA_ILi8EEENSA_ILi128EEEEEENS5_IJS18_SC_EEEEEEEvNS4_8identityENS4_23SM90_TMA_LOAD_MULTICASTES1C_vS1D_EENS_8epilogue10collective6detail29Sm90TmaWarpSpecializedAdapterINS1H_15DefaultEpilogueISJ_SK_SK_NS1G_6thread17LinearCombinationISJ_Li1EffLNS1L_9ScaleType4KindE0ELNS_15FloatRoundStyleE2ESJ_EENS1_15EpilogueDefaultEEEEEvvEEEEvNT_6ParamsE)
        .other          _ZN7cutlass13device_kernelINS_4gemm6kernel13GemmUniversalIN4cute5tupleIJiiiiEEENS1_10collective13CollectiveMmaINS1_37MainloopSm90TmaGmmaWarpSpecializedFP8ILi2ENS5_IJNS4_1CILi2EEENSA_ILi1EEESC_EEENS1_32KernelTmaWarpSpecializedPingpongEEENS5_IJNSA_ILi64EEENSA_ILi256EEESH_EEENS_12float_e4m3_tENS5_IJlSC_lEEESJ_SK_NS4_8TiledMMAINS4_8MMA_AtomIJNS4_4SM904GMMA31MMA_64x256x32_F32E4M3E4M3_SS_TNILNSO_7ScaleInE1ELSQ_1EEEEEENS4_6LayoutINS5_IJSC_SC_SC_EEENS5_IJNSA_ILi0EEESV_SV_EEEEENS5_IJNS4_10UnderscoreESY_SY_EEEEENS4_13SM90_TMA_LOADENS4_14ComposedLayoutINS4_7SwizzleILi3ELi4ELi3EEENS4_18smem_ptr_flag_bitsILi8EEENST_INS5_IJNSA_ILi8EEENSA_ILi128EEEEEENS5_IJS18_SC_EEEEEEEvNS4_8identityENS4_23SM90_TMA_LOAD_MULTICASTES1C_vS1D_EENS_8epilogue10collective6detail29Sm90TmaWarpSpecializedAdapterINS1H_15DefaultEpilogueISJ_SK_SK_NS1G_6thread17LinearCombinationISJ_Li1EffLNS1L_9ScaleType4KindE0ELNS_15FloatRoundStyleE2ESJ_EENS1_15EpilogueDefaultEEEEEvvEEEEvNT_6ParamsE,@"STO_CUDA_ENTRY STV_DEFAULT"
_ZN7cutlass13device_kernelINS_4gemm6kernel13GemmUniversalIN4cute5tupleIJiiiiEEENS1_10collective13CollectiveMmaINS1_37MainloopSm90TmaGmmaWarpSpecializedFP8ILi2ENS5_IJNS4_1CILi2EEENSA_ILi1EEESC_EEENS1_32KernelTmaWarpSpecializedPingpongEEENS5_IJNSA_ILi64EEENSA_ILi256EEESH_EEENS_12float_e4m3_tENS5_IJlSC_lEEESJ_SK_NS4_8TiledMMAINS4_8MMA_AtomIJNS4_4SM904GMMA31MMA_64x256x32_F32E4M3E4M3_SS_TNILNSO_7ScaleInE1ELSQ_1EEEEEENS4_6LayoutINS5_IJSC_SC_SC_EEENS5_IJNSA_ILi0EEESV_SV_EEEEENS5_IJNS4_10UnderscoreESY_SY_EEEEENS4_13SM90_TMA_LOADENS4_14ComposedLayoutINS4_7SwizzleILi3ELi4ELi3EEENS4_18smem_ptr_flag_bitsILi8EEENST_INS5_IJNSA_ILi8EEENSA_ILi128EEEEEENS5_IJS18_SC_EEEEEEEvNS4_8identityENS4_23SM90_TMA_LOAD_MULTICASTES1C_vS1D_EENS_8epilogue10collective6detail29Sm90TmaWarpSpecializedAdapterINS1H_15DefaultEpilogueISJ_SK_SK_NS1G_6thread17LinearCombinationISJ_Li1EffLNS1L_9ScaleType4KindE0ELNS_15FloatRoundStyleE2ESJ_EENS1_15EpilogueDefaultEEEEEvvEEEEvNT_6ParamsE:
[----:B------:R-:W0:Y:S02]  /*0000*/  LDC R1, c[0x0][0x28] ;  /* 0x00000a00ff017b82 */ /* 0x000e240000000800 */
[----:B0-----:R-:W-:Y:S01]  /*0010*/  VIADD R1, R1, 0xfffffef0 ;  /* 0xfffffef001017836 */ /* 0x001fe20000000000 */
[----:B------:R-:W0:Y:S01]  /*0020*/  S2R R2, SR_TID.X ;  /* 0x0000000000027919 */ /* 0x000e220000002100 */
[----:B------:R-:W-:Y:S01]  /*0030*/  ELECT P0, URZ, PT ;  /* 0x00000000003f782f */ /* 0x000fe20003800000 */
[----:B------:R-:W-:Y:S01]  /*0040*/  BSSY B0, `(.L_x_0) ;  /* 0x0000014000007945 */ /* 0x000fe20003800000 */
[--C-:B0-----:R-:W-:Y:S02]  /*0050*/  SHF.R.U32.HI R0, RZ, 0x5, R2.reuse ;  /* 0x00000005ff007819 */ /* 0x101fe40000011602 */
[----:B------:R-:W-:-:S03]  /*0060*/  SHF.R.U32.HI R4, RZ, 0x7, R2 ;  /* 0x00000007ff047819 */ /* 0x000fc60000011602 */
[----:B------:R-:W0:Y:S02]  /*0070*/  SHFL.IDX PT, R3, R0, RZ, 0x1f ;  /* 0x00001fff00037589 */ /* 0x000e2400000e0000 */
[----:B0-----:R-:W-:Y:S02]  /*0080*/  R2UR UR8, R3 ;  /* 0x00000000030872ca */ /* 0x001fe400000e0000 */
[----:B------:R0:W1:Y:S11]  /*0090*/  SHFL.IDX PT, R3, R4, RZ, 0x1f ;  /* 0x00001fff04037589 */ /* 0x00007600000e0000 */
[----:B------:R-:W-:-:S02]  /*00a0*/  USHF.R.S32.HI UR4, URZ, 0x1f, UR8 ;  /* 0x0000001f3f047899 */ /* 0x000fc40008011408 */
[----:B------:R-:W-:Y:S02]  /*00b0*/  ISETP.NE.OR P0, PT, RZ, UR8, !P0 ;  /* 0x00000008ff007c0c */ /* 0x000fe4000c705670 */
[----:B------:R-:W-:-:S04]  /*00c0*/  ULEA.HI UR4, UR4, UR8, URZ, 0x2 ;  /* 0x0000000804047291 */ /* 0x000fc8000f8f103f */
[----:B------:R-:W-:-:S04]  /*00d0*/  ULOP3.LUT UR4, UR4, 0xfffffffc, URZ, 0xc0, !UPT ;  /* 0xfffffffc04047892 */ /* 0x000fc8000f8ec03f */
[----:B------:R-:W-:-:S03]  /*00e0*/  UIADD3 UR8, UR8, -UR4, URZ ;  /* 0x8000000408087290 */ /* 0x000fc6000fffe03f */
[----:B01----:R-:W-:Y:S09]  /*00f0*/  @P0 BRA `(.L_x_1) ;  /* 0x0000000000200947 */ /* 0x003ff20003800000 */
[----:B------:R-:W-:Y:S02]  /*0100*/  ULDC.64 UR4, c[0x0][0x198] ;  /* 0x0000660000047ab9 */ /* 0x000fe40000000a00 */
[----:B------:R-:W-:Y:S02]  /*0110*/  UIADD3 UR6, UP0, UR4, 0xf0, URZ ;  /* 0x000000f004067890 */ /* 0x000fe4000ff1e03f */
[----:B------:R-:W-:Y:S02]  /*0120*/  UIADD3 UR4, UP1, UR4, 0x1f0, URZ ;  /* 0x000001f004047890 */ /* 0x000fe4000ff3e03f */
[----:B------:R-:W-:Y:S02]  /*0130*/  UIADD3.X UR7, URZ, UR5, URZ, UP0, !UPT ;  /* 0x000000053f077290 */ /* 0x000fe400087fe43f */
[----:B------:R-:W-:-:S07]  /*0140*/  UIADD3.X UR5, URZ, UR5, URZ, UP1, !UPT ;  /* 0x000000053f057290 */ /* 0x000fce0008ffe43f */
[----:B------:R0:W-:Y:S02]  /*0150*/  UTMACCTL.PF [UR6] ;  /* 0x00000000060079b9 */ /* 0x0001e40008040000 */
[----:B------:R0:W-:Y:S02]  /*0160*/  UTMACCTL.PF [UR4] ;  /* 0x00000000040079b9 */ /* 0x0001e40008040000 */
[----:B0-----:R-:W-:Y:S01]  /*0170*/  NOP ;  /* 0x0000000000007918 */ /* 0x001fe20000000000 */
.L_x_1:
[----:B------:R-:W-:Y:S05]  /*0180*/  BSYNC B0 ;  /* 0x0000000000007941 */ /* 0x000fea0003800000 */
.L_x_0:
[----:B------:R-:W0:Y:S01]  /*0190*/  SHFL.IDX PT, R5, R0, RZ, 0x1f ;  /* 0x00001fff00057589 */ /* 0x000e2200000e0000 */
[----:B------:R-:W-:Y:S01]  /*01a0*/  R2UR UR23, R3 ;  /* 0x00000000031772ca */ /* 0x000fe200000e0000 */
[----:B------:R-:W-:-:S04]  /*01b0*/  UISETP.NE.AND UP0, UPT, UR8, 0x3, UPT ;  /* 0x000000030800788c */ /* 0x000fc8000bf05270 */
[----:B------:R-:W-:-:S08]  /*01c0*/  UISETP.EQ.OR UP0, UPT, UR8, URZ, !UP0 ;  /* 0x0000003f0800728c */ /* 0x000fd0000c702670 */
[----:B------:R-:W-:Y:S02]  /*01d0*/  UIADD3 UR16, UR23, -0x1, URZ ;  /* 0xffffffff17107890 */ /* 0x000fe4000fffe03f */
[----:B------:R-:W-:Y:S02]  /*01e0*/  UISETP.EQ.AND UP0, UPT, UR23, URZ, UP0 ;  /* 0x0000003f1700728c */ /* 0x000fe40008702270 */
[----:B------:R-:W-:Y:S02]  /*01f0*/  UISETP.GE.U32.AND UP1, UPT, UR16, 0x2, UPT ;  /* 0x000000021000788c */ /* 0x000fe4000bf26070 */
[----:B------:R-:W-:Y:S01]  /*0200*/  USEL UR4, URZ, 0x1, !UP0 ;  /* 0x000000013f047887 */ /* 0x000fe2000c000000 */
[----:B0-----:R-:W-:-:S03]  /*0210*/  ISETP.NE.AND P0, PT, R5, RZ, PT ;  /* 0x000000ff0500720c */ /* 0x001fc60003f05270 */
[----:B------:R-:W-:-:S10]  /*0220*/  USEL UR4, UR4, 0x2, UP1 ;  /* 0x0000000204047887 */ /* 0x000fd40008800000 */
[----:B------:R-:W-:Y:S05]  /*0230*/  @P0 BRA `(.L_x_2) ;  /* 0x0000000000480947 */ /* 0x000fea0003800000 */
[----:B------:R-:W0:Y:S01]  /*0240*/  S2UR UR6, SR_CgaCtaId ;  /* 0x00000000000679c3 */ /* 0x000e220000008800 */
[----:B------:R-:W-:Y:S01]  /*0250*/  UMOV UR5, 0x400 ;  /* 0x0000040000057882 */ /* 0x000fe20000000000 */
[----:B------:R-:W-:Y:S01]  /*0260*/  UMOV UR7, 0x1 ;  /* 0x0000000100077882 */ /* 0x000fe20000000000 */
[----:B------:R-:W-:Y:S01]  /*0270*/  UMOV UR10, 0x2 ;  /* 0x00000002000a7882 */ /* 0x000fe20000000000 */
[----:B------:R-:W-:Y:S01]  /*0280*/  ELECT P0, URZ, PT ;  /* 0x00000000003f782f */ /* 0x000fe20003800000 */
[----:B------:R-:W-:-:S04]  /*0290*/  UIADD3 UR10, -UR10, 0x100000, URZ ;  /* 0x001000000a0a7890 */ /* 0x000fc8000fffe13f */
[----:B------:R-:W-:Y:S02]  /*02a0*/  USHF.L.U32 UR11, UR10, 0xb, URZ ;  /* 0x0000000b0a0b7899 */ /* 0x000fe4000800063f */
[----:B------:R-:W-:Y:S02]  /*02b0*/  USHF.L.U32 UR10, UR10, 0x1, URZ ;  /* 0x000000010a0a7899 */ /* 0x000fe4000800063f */
[----:B0-----:R-:W-:Y:S02]  /*02c0*/  ULEA UR5, UR6, UR5, 0x18 ;  /* 0x0000000506057291 */ /* 0x001fe4000f8ec03f */
[----:B------:R-:W-:-:S04]  /*02d0*/  UIADD3 UR6, -UR7, 0x100000, URZ ;  /* 0x0010000007067890 */ /* 0x000fc8000fffe13f */
[----:B------:R-:W-:Y:S02]  /*02e0*/  USHF.L.U32 UR7, UR6, 0xb, URZ ;  /* 0x0000000b06077899 */ /* 0x000fe4000800063f */
[----:B------:R-:W-:Y:S01]  /*02f0*/  USHF.L.U32 UR6, UR6, 0x1, URZ ;  /* 0x0000000106067899 */ /* 0x000fe2000800063f */
[----:B------:R-:W0:Y:S11]  /*0300*/  FENCE.VIEW.ASYNC.S ;  /* 0x00000000000073c6 */ /* 0x000e360000000000 */
[----:B0-----:R0:W1:Y:S01]  /*0310*/  SYNCS.EXCH.64 URZ, [UR5], UR6 ;  /* 0x00000006053f75b2 */ /* 0x0010620008000100 */
[----:B------:R0:W2:Y:S01]  /*0320*/  SYNCS.EXCH.64 URZ, [UR5+0x10], UR10 ;  /* 0x0000100a053f75b2 */ /* 0x0000a20008000100 */
[----:B------:R0:W3:Y:S01]  /*0330*/  SYNCS.EXCH.64 URZ, [UR5+0x8], UR6 ;  /* 0x00000806053f75b2 */ /* 0x0000e20008000100 */
[----:B------:R0:W4:Y:S01]  /*0340*/  SYNCS.EXCH.64 URZ, [UR5+0x18], UR10 ;  /* 0x0000180a053f75b2 */ /* 0x0001220008000100 */
[----:B------:R-:W-:Y:S01]  /*0350*/  NOP ;  /* 0x0000000000007918 */ /* 0x000fe20000000000 */
.L_x_2:
[----:B------:R-:W5:Y:S01]  /*0360*/  S2UR UR19, SR_CTAID.X ;  /* 0x00000000001379c3 */ /* 0x000f620000002500 */
[----:B------:R-:W1:Y:S01]  /*0370*/  SHFL.IDX PT, R8, R0, RZ, 0x1f ;  /* 0x00001fff00087589 */ /* 0x000e6200000e0000 */
[----:B------:R-:W-:Y:S01]  /*0380*/  SHF.R.S32.HI R3, RZ, 0x1f, R2 ;  /* 0x0000001fff037819 */ /* 0x000fe20000011402 */
[----:B0-----:R-:W-:Y:S01]  /*0390*/  ULDC UR5, c[0x0][0x150] ;  /* 0x0000540000057ab9 */ /* 0x001fe20000000800 */
[----:B------:R-:W-:Y:S01]  /*03a0*/  ELECT P0, URZ, PT ;  /* 0x00000000003f782f */ /* 0x000fe20003800000 */
[----:B------:R0:W2:Y:S01]  /*03b0*/  SHFL.IDX PT, R9, R0, RZ, 0x1f ;  /* 0x00001fff00097589 */ /* 0x0000a200000e0000 */
[----:B------:R-:W-:Y:S02]  /*03c0*/  LEA.HI R3, R3, R2, RZ, 0x7 ;  /* 0x0000000203037211 */ /* 0x000fe400078f38ff */
[----:B------:R-:W-:Y:S01]  /*03d0*/  ELECT P1, URZ, PT ;  /* 0x00000000003f782f */ /* 0x000fe20003820000 */
[----:B------:R-:W3:Y:S01]  /*03e0*/  S2UR UR10, SR_CTAID.Y ;  /* 0x00000000000a79c3 */ /* 0x000ee20000002600 */
[----:B------:R-:W-:Y:S01]  /*03f0*/  ULDC UR9, c[0x0][0x144] ;  /* 0x0000510000097ab9 */ /* 0x000fe20000000800 */
[----:B------:R-:W-:Y:S01]  /*0400*/  LOP3.LUT R3, R3, 0xffffff80, RZ, 0xc0, !PT ;  /* 0xffffff8003037812 */ /* 0x000fe200078ec0ff */
[----:B------:R-:W-:Y:S01]  /*0410*/  UMOV UR6, 0x20 ;  /* 0x0000002000067882 */ /* 0x000fe20000000000 */
[----:B------:R-:W-:Y:S01]  /*0420*/  UMOV UR13, 0x80 ;  /* 0x00000080000d7882 */ /* 0x000fe20000000000 */
[----:B0-----:R-:W-:Y:S01]  /*0430*/  SHF.R.S32.HI R0, RZ, 0x1f, R5 ;  /* 0x0000001fff007819 */ /* 0x001fe20000011405 */
[----:B------:R-:W-:Y:S01]  /*0440*/  NOP ;  /* 0x0000000000007918 */ /* 0x000fe20000000000 */
[----:B------:R-:W-:Y:S01]  /*0450*/  IMAD.IADD R3, R2, 0x1, -R3 ;  /* 0x0000000102037824 */ /* 0x000fe200078e0a03 */
[----:B------:R-:W-:Y:S01]  /*0460*/  NOP ;  /* 0x0000000000007918 */ /* 0x000fe20000000000 */
[----:B------:R-:W-:Y:S01]  /*0470*/  LEA.HI R0, R0, R5, RZ, 0x2 ;  /* 0x0000000500007211 */ /* 0x000fe200078f10ff */
[----:B------:R-:W-:Y:S01]  /*0480*/  ULDC UR22, c[0x0][0x148] ;  /* 0x0000520000167ab9 */ /* 0x000fe20000000800 */
[----:B------:R-:W0:Y:S01]  /*0490*/  SHFL.IDX PT, R4, R4, RZ, 0x1f ;  /* 0x00001fff04047589 */ /* 0x000e2200000e0000 */
[----:B------:R-:W-:-:S02]  /*04a0*/  SHF.R.S32.HI R6, RZ, 0x1f, R3 ;  /* 0x0000001fff067819 */ /* 0x000fc40000011403 */
[----:B------:R-:W-:Y:S02]  /*04b0*/  LOP3.LUT R0, R0, 0x3ffffffc, RZ, 0xc0, !PT ;  /* 0x3ffffffc00007812 */ /* 0x000fe400078ec0ff */
[----:B-----5:R-:W-:Y:S02]  /*04c0*/  I2FP.F32.U32 R10, UR19 ;  /* 0x00000013000a7c45 */ /* 0x020fe40008201000 */
[----:B------:R-:W-:Y:S01]  /*04d0*/  LEA.HI R7, R6, R3, RZ, 0x3 ;  /* 0x0000000306077211 */ /* 0x000fe200078f18ff */
[----:B------:R-:W-:Y:S01]  /*04e0*/  IMAD.IADD R0, R5, 0x1, -R0 ;  /* 0x0000000105007824 */ /* 0x000fe200078e0a00 */
[----:B-1----:R-:W-:Y:S01]  /*04f0*/  ISETP.NE.OR P0, PT, R8, RZ, !P0 ;  /* 0x000000ff0800720c */ /* 0x002fe20004705670 */
[----:B------:R-:W-:Y:S01]  /*0500*/  FMUL R10, R10, UR5 ;  /* 0x000000050a0a7c20 */ /* 0x000fe20008400000 */
[--C-:B------:R-:W-:Y:S01]  /*0510*/  SHF.R.S32.HI R8, RZ, 0x3, R7.reuse ;  /* 0x00000003ff087819 */ /* 0x100fe20000011407 */
[----:B------:R-:W-:Y:S01]  /*0520*/  ULDC UR5, c[0x0][0x154] ;  /* 0x0000550000057ab9 */ /* 0x000fe20000000800 */
[----:B------:R-:W-:-:S02]  /*0530*/  SHF.R.S32.HI R7, RZ, 0x1f, R7 ;  /* 0x0000001fff077819 */ /* 0x000fc40000011407 */
[----:B--2---:R-:W-:Y:S01]  /*0540*/  ISETP.NE.OR P1, PT, R9, RZ, !P1 ;  /* 0x000000ff0900720c */ /* 0x004fe20004f25670 */
[----:B------:R-:W1:Y:S01]  /*0550*/  F2I.U32.TRUNC.NTZ R10, R10 ;  /* 0x0000000a000a7305 */ /* 0x000e62000020f000 */
[----:B------:R-:W-:Y:S02]  /*0560*/  LEA.HI R7, R7, R8, RZ, 0x2 ;  /* 0x0000000807077211 */ /* 0x000fe400078f10ff */
[----:B---3--:R-:W-:Y:S02]  /*0570*/  I2FP.F32.U32 R9, UR10 ;  /* 0x0000000a00097c45 */ /* 0x008fe40008201000 */
[----:B------:R-:W-:Y:S01]  /*0580*/  LOP3.LUT R7, R7, 0xfffffffc, RZ, 0xc0, !PT ;  /* 0xfffffffc07077812 */ /* 0x000fe200078ec0ff */
[----:B------:R-:W-:Y:S01]  /*0590*/  VOTEU.ALL UP0, P0 ;  /* 0x00000000003f7886 */ /* 0x000fe20000000000 */
[----:B------:R-:W-:Y:S01]  /*05a0*/  ISETP.NE.AND P2, PT, RZ, UR23, PT ;  /* 0x00000017ff007c0c */ /* 0x000fe2000bf45270 */
[----:B------:R-:W-:Y:S02]  /*05b0*/  FMUL R9, R9, UR5 ;  /* 0x0000000509097c20 */ /* 0x000fe40008400000 */
[----:B------:R-:W-:Y:S01]  /*05c0*/  IMAD.IADD R7, R8, 0x1, -R7 ;  /* 0x0000000108077824 */ /* 0x000fe200078e0a07 */
[----:B------:R-:W2:Y:S01]  /*05d0*/  @!UP0 S2UR UR12, SR_CgaCtaId ;  /* 0x00000000000c89c3 */ /* 0x000ea20000008800 */
[----:B------:R-:W-:Y:S01]  /*05e0*/  VOTEU.ALL UP1, P1 ;  /* 0x00000000003f7886 */ /* 0x000fe20000820000 */
[----:B------:R-:W-:-:S04]  /*05f0*/  @!UP0 UIADD3 UR6, -UR6, 0x100000, URZ ;  /* 0x0010000006068890 */ /* 0x000fc8000fffe13f */
[----:B------:R-:W-:Y:S02]  /*0600*/  @!UP0 USHF.L.U32 UR7, UR6, 0xb, URZ ;  /* 0x0000000b06078899 */ /* 0x000fe4000800063f */
[----:B------:R-:W-:Y:S01]  /*0610*/  @!UP0 USHF.L.U32 UR6, UR6, 0x1, URZ ;  /* 0x0000000106068899 */ /* 0x000fe2000800063f */
[----:B------:R-:W-:Y:S01]  /*0620*/  IMAD R0, R0, 0x4, R7 ;  /* 0x0000000400007824 */ /* 0x000fe200078e0207 */
[----:B-1----:R-:W-:Y:S01]  /*0630*/  R2UR UR5, R10 ;  /* 0x000000000a0572ca */ /* 0x002fe200000e0000 */
[----:B------:R-:W1:Y:S01]  /*0640*/  F2I.U32.TRUNC.NTZ R9, R9 ;  /* 0x0000000900097305 */ /* 0x000e62000020f000 */
[----:B------:R-:W-:Y:S01]  /*0650*/  @!UP1 UMOV UR14, 0x400 ;  /* 0x00000400000e9882 */ /* 0x000fe20000000000 */
[C---:B------:R-:W-:Y:S01]  /*0660*/  IMAD.SHL.U32 R5, R0.reuse, 0x4, RZ ;  /* 0x0000000400057824 */ /* 0x040fe200078e00ff */
[----:B------:R-:W3:Y:S01]  /*0670*/  @!UP1 S2UR UR15, SR_CgaCtaId ;  /* 0x00000000000f99c3 */ /* 0x000ee20000008800 */
[C---:B------:R-:W-:Y:S01]  /*0680*/  LEA.HI R7, R0.reuse, R0, RZ, 0x1 ;  /* 0x0000000000077211 */ /* 0x040fe200078f08ff */
[----:B------:R-:W-:Y:S01]  /*0690*/  VOTEU.ALL UP2, P1 ;  /* 0x00000000003f7886 */ /* 0x000fe20000840000 */
[----:B------:R-:W-:Y:S01]  /*06a0*/  VOTEU.ALL UP3, P1 ;  /* 0x00000000003f7886 */ /* 0x000fe20000860000 */
[C---:B------:R-:W-:Y:S01]  /*06b0*/  LOP3.LUT R11, R0.reuse, 0xc, R5, 0x78, !PT ;  /* 0x0000000c000b7812 */ /* 0x040fe200078e7805 */
[----:B------:R-:W-:Y:S01]  /*06c0*/  VOTEU.ALL UP4, P1 ;  /* 0x00000000003f7886 */ /* 0x000fe20000880000 */
[----:B------:R-:W-:Y:S01]  /*06d0*/  LOP3.LUT R7, R7, 0xfffffffe, RZ, 0xc0, !PT ;  /* 0xfffffffe07077812 */ /* 0x000fe200078ec0ff */
[----:B------:R-:W-:Y:S01]  /*06e0*/  VOTEU.ALL UP5, P1 ;  /* 0x00000000003f7886 */ /* 0x000fe200008a0000 */
[----:B------:R-:W5:Y:S01]  /*06f0*/  LDC R5, c[0x0][0x140] ;  /* 0x00005000ff057b82 */ /* 0x000f620000000800 */
[----:B------:R-:W-:Y:S01]  /*0700*/  UIADD3 UR5, -UR5, URZ, URZ ;  /* 0x0000003f05057290 */ /* 0x000fe2000fffe13f */
[----:B------:R0:W-:Y:S01]  /*0710*/  STL [R1+0x78], R11 ;  /* 0x0000780b01007387 */ /* 0x0001e20000100800 */
[----:B------:R-:W-:Y:S01]  /*0720*/  IMAD.IADD R7, R0, 0x1, -R7 ;  /* 0x0000000100077824 */ /* 0x000fe200078e0a07 */
[----:B-1----:R-:W-:Y:S01]  /*0730*/  R2UR UR11, R9 ;  /* 0x00000000090b72ca */ /* 0x002fe200000e0000 */
[----:B------:R-:W-:-:S03]  /*0740*/  UIMAD UR9, UR9, UR5, UR19 ;  /* 0x00000005090972a4 */ /* 0x000fc6000f8e0213 */
[----:B------:R-:W-:Y:S02]  /*0750*/  @!UP0 UMOV UR5, 0x400 ;  /* 0x0000040000058882 */ /* 0x000fe40000000000 */
[----:B--2---:R-:W-:Y:S01]  /*0760*/  @!UP0 ULEA UR5, UR12, UR5, 0x18 ;  /* 0x000000050c058291 */ /* 0x004fe2000f8ec03f */
[----:B------:R-:W-:Y:S01]  /*0770*/  ISETP.NE.AND P3, PT, R7, UR9, PT ;  /* 0x0000000907007c0c */ /* 0x000fe2000bf65270 */
[----:B------:R-:W-:-:S04]  /*0780*/  @!UP1 UIADD3 UR12, -UR13, 0x100000, URZ ;  /* 0x001000000d0c9890 */ /* 0x000fc8000fffe13f */
[----:B------:R-:W-:Y:S02]  /*0790*/  @!UP1 USHF.L.U32 UR13, UR12, 0xb, URZ ;  /* 0x0000000b0c0d9899 */ /* 0x000fe4000800063f */
[----:B------:R-:W-:Y:S01]  /*07a0*/  @!UP1 USHF.L.U32 UR12, UR12, 0x1, URZ ;  /* 0x000000010c0c9899 */ /* 0x000fe2000800063f */
[----:B------:R-:W-:Y:S01]  /*07b0*/  VOTEU.ALL UP0, P0 ;  /* 0x00000000003f7886 */ /* 0x000fe20000000000 */
[----:B---3--:R-:W-:Y:S01]  /*07c0*/  @!UP1 ULEA UR14, UR15, UR14, 0x18 ;  /* 0x0000000e0f0e9291 */ /* 0x008fe2000f8ec03f */
[----:B------:R-:W-:Y:S01]  /*07d0*/  VOTEU.ALL UP1, P0 ;  /* 0x00000000003f7886 */ /* 0x000fe20000020000 */
[----:B------:R-:W-:Y:S01]  /*07e0*/  UIADD3 UR11, -UR11, URZ, URZ ;  /* 0x0000003f0b0b7290 */ /* 0x000fe2000fffe13f */
[----:B------:R-:W-:Y:S01]  /*07f0*/  LOP3.LUT P0, RZ, R3, 0x7, RZ, 0xc0, !PT ;  /* 0x0000000703ff7812 */ /* 0x000fe2000780c0ff */
[----:B------:R-:W1:Y:S02]  /*0800*/  FENCE.VIEW.ASYNC.S ;  /* 0x00000000000073c6 */ /* 0x000e640000000000 */
[----:B-1----:R-:W1:Y:S01]  /*0810*/  @!UP0 SYNCS.EXCH.64 URZ, [UR5+0x50], UR6 ;  /* 0x00005006053f85b2 */ /* 0x002e620008000100 */
[----:B------:R-:W-:-:S02]  /*0820*/  @P3 LEA.HI R0, R11, R11, RZ, 0x1 ;  /* 0x0000000b0b003211 */ /* 0x000fc400078f08ff */
[----:B------:R-:W-:Y:S02]  /*0830*/  ISETP.LT.U32.AND P0, PT, R11, 0x2, !P0 ;  /* 0x000000020b00780c */ /* 0x000fe40004701070 */
[----:B------:R-:W-:Y:S02]  /*0840*/  @P3 SHF.R.S32.HI R0, RZ, 0x1, R0 ;  /* 0x00000001ff003819 */ /* 0x000fe40000011400 */
[----:B-----5:R-:W-:Y:S02]  /*0850*/  ISETP.EQ.U32.AND P1, PT, R5, 0x1, PT ;  /* 0x000000010500780c */ /* 0x020fe40003f22070 */
[----:B------:R-:W-:Y:S01]  /*0860*/  SEL R5, RZ, 0x1, !P0 ;  /* 0x00000001ff057807 */ /* 0x000fe20004000000 */
[----:B------:R2:W3:Y:S01]  /*0870*/  @!UP1 SYNCS.EXCH.64 URZ, [UR5+0x58], UR6 ;  /* 0x00005806053f95b2 */ /* 0x0004e20008000100 */
[----:B------:R-:W-:Y:S01]  /*0880*/  NOP ;  /* 0x0000000000007918 */ /* 0x000fe20000000000 */
[----:B--2---:R-:W-:Y:S01]  /*0890*/  UIMAD UR5, UR22, UR11, UR10 ;  /* 0x0000000b160572a4 */ /* 0x004fe2000f8e020a */
[----:B------:R-:W2:Y:S05]  /*08a0*/  @!UP2 SYNCS.EXCH.64 URZ, [UR14+0x30], UR12 ;  /* 0x0000300c0e3fa5b2 */ /* 0x000eaa0008000100 */
[----:B------:R-:W-:Y:S01]  /*08b0*/  @P3 ISETP.NE.AND P4, PT, R0, UR5, PT ;  /* 0x0000000500003c0c */ /* 0x000fe2000bf85270 */
[----:B------:R-:W-:-:S03]  /*08c0*/  IMAD.MOV.U32 R0, RZ, RZ, 0x1 ;  /* 0x00000001ff007424 */ /* 0x000fc600078e00ff */
[----:B------:R-:W-:-:S04]  /*08d0*/  @P3 SEL R0, RZ, 0x1, P4 ;  /* 0x00000001ff003807 */ /* 0x000fc80002000000 */
[----:B------:R-:W-:-:S05]  /*08e0*/  LOP3.LUT R0, R0, R5, RZ, 0xc0, !PT ;  /* 0x0000000500007212 */ /* 0x000fca00078ec0ff */
[----:B------:R1:W-:Y:S01]  /*08f0*/  STL [R1+0x74], R0 ;  /* 0x0000740001007387 */ /* 0x0003e20000100800 */
[----:B------:R-:W1:Y:S01]  /*0900*/  @!UP3 SYNCS.EXCH.64 URZ, [UR14+0x38], UR12 ;  /* 0x0000380c0e3fb5b2 */ /* 0x000e620008000100 */
[----:B------:R-:W1:Y:S01]  /*0910*/  @!UP4 SYNCS.EXCH.64 URZ, [UR14+0x40], UR12 ;  /* 0x0000400c0e3fc5b2 */ /* 0x000e620008000100 */
[----:B------:R0:W1:Y:S01]  /*0920*/  @!UP5 SYNCS.EXCH.64 URZ, [UR14+0x48], UR12 ;  /* 0x0000480c0e3fd5b2 */ /* 0x0000620008000100 */
[----:B------:R-:W-:Y:S01]  /*0930*/  NOP ;  /* 0x0000000000007918 */ /* 0x000fe20000000000 */
[----:B0-----:R-:W-:Y:S01]  /*0940*/  R2UR UR13, R4 ;  /* 0x00000000040d72ca */ /* 0x001fe200000e0000 */
[----:B--23--:R-:W-:-:S14]  /*0950*/  @!P1 BRA `(.L_x_3) ;  /* 0x0000000000089947 */ /* 0x00cfdc0003800000 */
[----:B-1--4-:R-:W-:Y:S01]  /*0960*/  UCGABAR_ARV ;  /* 0x00000000000079c7 */ /* 0x012fe20008000000 */
[----:B------:R-:W-:Y:S05]  /*0970*/  BRA `(.L_x_4) ;  /* 0x0000000000047947 */ /* 0x000fea0003800000 */
.L_x_3:
[----:B-1--4-:R-:W-:Y:S01]  /*0980*/  NOP ;  /* 0x0000000000007918 */ /* 0x012fe20000000000 */
.L_x_4:
[----:B------:R-:W-:Y:S01]  /*0990*/  ULDC.64 UR6, c[0x0][0x598] ;  /* 0x0001660000067ab9 */ /* 0x000fe20000000a00 */
[----:B------:R-:W-:Y:S01]  /*09a0*/  ULDC.64 UR24, c[0x0][0x208] ;  /* 0x0000820000187ab9 */ /* 0x000fe20000000a00 */
[----:B------:R-:W-:-:S04]  /*09b0*/  ISETP.NE.U32.AND P0, PT, RZ, UR6, PT ;  /* 0x00000006ff007c0c */ /* 0x000fc8000bf05070 */
[----:B------:R-:W-:-:S13]  /*09c0*/  ISETP.NE.AND.EX P0, PT, RZ, UR7, PT, P0 ;  /* 0x00000007ff007c0c */ /* 0x000fda000bf05300 */
[----:B------:R-:W-:Y:S05]  /*09d0*/  @!P0 BRA `(.L_x_5) ;  /* 0x0000000000208947 */ /* 0x000fea0003800000 */
[----:B------:R-:W0:Y:S02]  /*09e0*/  LDC.64 R4, c[0x0][0x598] ;  /* 0x00016600ff047b82 */ /* 0x000e240000000a00 */
[----:B0-----:R-:W2:Y:S02]  /*09f0*/  LDG.E.64 R4, desc[UR24][R4.64] ;  /* 0x0000001804047981 */ /* 0x001ea4000c1e1b00 */
[----:B--2---:R-:W-:-:S04]  /*0a00*/  ISETP.NE.U32.AND P0, PT, R4, RZ, PT ;  /* 0x000000ff0400720c */ /* 0x004fc80003f05070 */
[----:B------:R-:W-:-:S13]  /*0a10*/  ISETP.NE.AND.EX P0, PT, R5, RZ, PT, P0 ;  /* 0x000000ff0500720c */ /* 0x000fda0003f05300 */
[----:B------:R-:W-:Y:S05]  /*0a20*/  @!P0 BRA `(.L_x_5) ;  /* 0x00000000000c8947 */ /* 0x000fea0003800000 */
[----:B------:R-:W2:Y:S02]  /*0a30*/  LD.E R4, desc[UR24][R4.64] ;  /* 0x0000001804047980 */ /* 0x000ea4000c101900 */
[----:B--2---:R-:W-:Y:S01]  /*0a40*/  R2UR UR18, R4 ;  /* 0x00000000041272ca */ /* 0x004fe200000e0000 */
[----:B------:R-:W-:-:S14]  /*0a50*/  BRA `(.L_x_6) ;  /* 0x0000000000247947 */ /* 0x000fdc0003800000 */
.L_x_5:
[----:B------:R-:W-:Y:S02]  /*0a60*/  ULDC.64 UR6, c[0x0][0x588] ;  /* 0x0001620000067ab9 */ /* 0x000fe40000000a00 */
[----:B------:R-:W-:-:S04]  /*0a70*/  ISETP.NE.U32.AND P0, PT, RZ, UR6, PT ;  /* 0x00000006ff007c0c */ /* 0x000fc8000bf05070 */
[----:B------:R-:W-:-:S13]  /*0a80*/  ISETP.NE.AND.EX P0, PT, RZ, UR7, PT, P0 ;  /* 0x00000007ff007c0c */ /* 0x000fda000bf05300 */
[----:B------:R-:W-:Y:S05]  /*0a90*/  @!P0 BRA `(.L_x_7) ;  /* 0x0000000000108947 */ /* 0x000fea0003800000 */
[----:B------:R-:W0:Y:S02]  /*0aa0*/  LDC.64 R4, c[0x0][0x588] ;  /* 0x00016200ff047b82 */ /* 0x000e240000000a00 */
[----:B0-----:R-:W2:Y:S02]  /*0ab0*/  LDG.E R4, desc[UR24][R4.64] ;  /* 0x0000001804047981 */ /* 0x001ea4000c1e1900 */
[----:B--2---:R-:W-:Y:S01]  /*0ac0*/  R2UR UR18, R4 ;  /* 0x00000000041272ca */ /* 0x004fe200000e0000 */
[----:B------:R-:W-:-:S14]  /*0ad0*/  BRA `(.L_x_6) ;  /* 0x0000000000047947 */ /* 0x000fdc0003800000 */
.L_x_7:
[----:B------:R-:W-:-:S05]  /*0ae0*/  ULDC UR18, c[0x0][0x580] ;  /* 0x0001600000127ab9 */ /* 0x000fca0000000800 */
.L_x_6:
[----:B------:R-:W-:Y:S02]  /*0af0*/  ULDC.64 UR6, c[0x0][0x5a0] ;  /* 0x0001680000067ab9 */ /* 0x000fe40000000a00 */
        /* <DEDUP_REMOVED lines=11> */
.L_x_8:
        /* <DEDUP_REMOVED lines=8> */
.L_x_10:
[----:B------:R-:W-:-:S05]  /*0c30*/  ULDC UR17, c[0x0][0x584] ;  /* 0x0001610000117ab9 */ /* 0x000fca0000000800 */
.L_x_9:
[----:B------:R-:W-:Y:S01]  /*0c40*/  ULDC UR5, c[0x0][0x65c] ;  /* 0x0001970000057ab9 */ /* 0x000fe20000000800 */
[----:B------:R-:W0:Y:S01]  /*0c50*/  LDC.64 R4, c[0x0][0x650] ;  /* 0x00019400ff047b82 */ /* 0x000e220000000a00 */
[----:B------:R-:W-:Y:S01]  /*0c60*/  UISETP.NE.AND UP2, UPT, UR5, 0x1, UPT ;  /* 0x000000010500788c */ /* 0x000fe2000bf45270 */
[----:B------:R-:W-:Y:S01]  /*0c70*/  IMAD.MOV.U32 R7, RZ, RZ, -0x1 ;  /* 0xffffffffff077424 */ /* 0x000fe200078e00ff */
[----:B------:R-:W-:-:S09]  /*0c80*/  UISETP.NE.AND UP0, UPT, UR23, 0x2, UPT ;  /* 0x000000021700788c */ /* 0x000fd2000bf05270 */
[----:B------:R-:W-:Y:S01]  /*0c90*/  @UP2 ULDC UR20, c[0x0][0x10] ;  /* 0x0000040000142ab9 */ /* 0x000fe20000000800 */
[----:B------:R-:W-:Y:S01]  /*0ca0*/  @UP2 UMOV UR6, UR10 ;  /* 0x0000000a00062c82 */ /* 0x000fe20008000000 */
[----:B------:R-:W-:Y:S01]  /*0cb0*/  @UP2 UMOV UR7, URZ ;  /* 0x0000003f00072c82 */ /* 0x000fe20008000000 */
[----:B------:R-:W-:Y:S01]  /*0cc0*/  @!UP2 ULDC UR12, c[0x0][0xc] ;  /* 0x00000300000caab9 */ /* 0x000fe20000000800 */
[----:B------:R-:W-:Y:S01]  /*0cd0*/  @UP2 UIMAD.WIDE.U32 UR20, UR19, UR20, UR6 ;  /* 0x00000014131422a5 */ /* 0x000fe2000f8e0006 */
[----:B------:R-:W-:Y:S01]  /*0ce0*/  ULDC UR14, c[0x0][0xc] ;  /* 0x00000300000e7ab9 */ /* 0x000fe20000000800 */
[----:B------:R-:W-:Y:S01]  /*0cf0*/  ULDC UR15, c[0x0][0x10] ;  /* 0x00000400000f7ab9 */ /* 0x000fe20000000800 */
[----:B------:R-:W-:Y:S01]  /*0d00*/  UMOV UR6, UR19 ;  /* 0x0000001300067c82 */ /* 0x000fe20008000000 */
[----:B------:R-:W-:Y:S01]  /*0d10*/  UMOV UR7, URZ ;  /* 0x0000003f00077c82 */ /* 0x000fe20008000000 */
[----:B------:R-:W-:Y:S01]  /*0d20*/  @UP2 UMOV UR5, URZ ;  /* 0x0000003f00052c82 */ /* 0x000fe20008000000 */
[----:B------:R-:W-:-:S02]  /*0d30*/  UIMAD.WIDE.U32 UR14, UR14, UR15, URZ ;  /* 0x0000000f0e0e72a5 */ /* 0x000fc4000f8e003f */
[----:B------:R-:W-:Y:S02]  /*0d40*/  @!UP2 UIMAD.WIDE.U32 UR6, UR10, UR12, UR6 ;  /* 0x0000000c0a06a2a5 */ /* 0x000fe4000f8e0006 */
[----:B------:R-:W-:-:S03]  /*0d50*/  @UP2 UIADD3 UR21, UR21, UR5, URZ ;  /* 0x0000000515152290 */ /* 0x000fc6000fffe03f */
[----:B------:R-:W-:Y:S02]  /*0d60*/  ULDC UR5, c[0x0][0x14] ;  /* 0x0000050000057ab9 */ /* 0x000fe40000000800 */
[----:B------:R-:W-:Y:S02]  /*0d70*/  UIMAD.WIDE.U32 UR30, UR14, UR5, URZ ;  /* 0x000000050e1e72a5 */ /* 0x000fe4000f8e003f */
[----:B------:R-:W-:Y:S01]  /*0d80*/  UIMAD UR5, UR15, UR5, URZ ;  /* 0x000000050f0572a4 */ /* 0x000fe2000f8e023f */
[----:B------:R-:W-:Y:S01]  /*0d90*/  @!UP2 UMOV UR20, UR6 ;  /* 0x000000060014ac82 */ /* 0x000fe20008000000 */
[----:B------:R-:W-:Y:S02]  /*0da0*/  @!UP2 UMOV UR21, UR7 ;  /* 0x000000070015ac82 */ /* 0x000fe40008000000 */
[----:B------:R-:W-:Y:S02]  /*0db0*/  UIADD3 UR5, UR31, UR5, URZ ;  /* 0x000000051f057290 */ /* 0x000fe4000fffe03f */
[----:B------:R-:W-:-:S04]  /*0dc0*/  UIADD3 UR6, UP1, UR20, UR30, URZ ;  /* 0x0000001e14067290 */ /* 0x000fc8000ff3e03f */
[----:B------:R-:W-:Y:S02]  /*0dd0*/  UIADD3.X UR7, UR21, UR5, URZ, UP1, !UPT ;  /* 0x0000000515077290 */ /* 0x000fe40008ffe43f */
[----:B------:R-:W-:Y:S02]  /*0de0*/  USEL UR6, UR6, UR20, !UP0 ;  /* 0x0000001406067287 */ /* 0x000fe4000c000000 */
[----:B------:R-:W-:-:S04]  /*0df0*/  USEL UR7, UR7, UR21, !UP0 ;  /* 0x0000001507077287 */ /* 0x000fc8000c000000 */
[----:B0-----:R-:W-:Y:S01]  /*0e00*/  ISETP.LE.U32.AND P0, PT, R4, UR6, PT ;  /* 0x0000000604007c0c */ /* 0x001fe2000bf03070 */
[----:B------:R-:W-:Y:S02]  /*0e10*/  IMAD.MOV.U32 R4, RZ, RZ, -0x1 ;  /* 0xffffffffff047424 */ /* 0x000fe400078e00ff */
[----:B------:R-:W-:-:S05]  /*0e20*/  IMAD.U32 R0, RZ, RZ, UR7 ;  /* 0x00000007ff007e24 */ /* 0x000fca000f8e00ff */
[----:B------:R-:W-:Y:S01]  /*0e30*/  ISETP.GE.U32.AND.EX P0, PT, R0, R5, PT, P0 ;  /* 0x000000050000720c */ /* 0x000fe20003f06100 */
[----:B------:R-:W-:Y:S01]  /*0e40*/  IMAD.MOV.U32 R5, RZ, RZ, -0x1 ;  /* 0xffffffffff057424 */ /* 0x000fe200078e00ff */
[----:B------:R-:W-:-:S04]  /*0e50*/  PRMT R0, RZ, 0x7610, R0 ;  /* 0x00007610ff007816 */ /* 0x000fc80000000000 */
[----:B------:R0:W-:Y:S04]  /*0e60*/  STL [R1+0x84], R5 ;  /* 0x0000840501007387 */ /* 0x0001e80000100800 */
[----:B------:R1:W-:Y:S04]  /*0e70*/  STL [R1+0x88], R4 ;  /* 0x0000880401007387 */ /* 0x0003e80000100800 */
[----:B------:R2:W-:Y:S01]  /*0e80*/  STL [R1+0x70], R7 ;  /* 0x0000700701007387 */ /* 0x0005e20000100800 */
[----:B0-----:R-:W-:Y:S02]  /*0e90*/  IMAD.U32 R5, RZ, RZ, UR6 ;  /* 0x00000006ff057e24 */ /* 0x001fe4000f8e00ff */
[----:B-1----:R-:W-:-:S05]  /*0ea0*/  IMAD.U32 R4, RZ, RZ, UR7 ;  /* 0x00000007ff047e24 */ /* 0x002fca000f8e00ff */
[----:B------:R2:W-:Y:S04]  /*0eb0*/  STL [R1+0x7c], R4 ;  /* 0x00007c0401007387 */ /* 0x0005e80000100800 */
[----:B------:R2:W-:Y:S01]  /*0ec0*/  STL [R1+0x80], R5 ;  /* 0x0000800501007387 */ /* 0x0005e20000100800 */
[----:B------:R-:W-:Y:S05]  /*0ed0*/  @P0 BRA `(.L_x_11) ;  /* 0x0000000400540947 */ /* 0x000fea0003800000 */
[----:B------:R-:W-:Y:S01]  /*0ee0*/  ULDC.64 UR26, c[0x0][0x628] ;  /* 0x00018a00001a7ab9 */ /* 0x000fe20000000a00 */
[C---:B------:R-:W-:Y:S01]  /*0ef0*/  R2UR UR28, R5.reuse ;  /* 0x00000000051c72ca */ /* 0x040fe200000e0000 */
[----:B------:R-:W-:Y:S01]  /*0f00*/  ULDC UR23, c[0x0][0x630] ;  /* 0x00018c0000177ab9 */ /* 0x000fe20000000800 */
[----:B------:R-:W-:Y:S02]  /*0f10*/  ISETP.NE.U32.AND P0, PT, RZ, UR26, PT ;  /* 0x0000001aff007c0c */ /* 0x000fe4000bf05070 */
[----:B------:R-:W-:Y:S02]  /*0f20*/  R2UR UR6, R5 ;  /* 0x00000000050672ca */ /* 0x000fe400000e0000 */
[----:B------:R-:W-:Y:S02]  /*0f30*/  ISETP.NE.AND.EX P0, PT, RZ, UR27, PT, P0 ;  /* 0x0000001bff007c0c */ /* 0x000fe4000bf05300 */
[----:B------:R-:W-:-:S11]  /*0f40*/  R2UR UR7, R4 ;  /* 0x00000000040772ca */ /* 0x000fd600000e0000 */
[----:B------:R-:W-:Y:S05]  /*0f50*/  @!P0 BRA `(.L_x_12) ;  /* 0x0000000000308947 */ /* 0x000fea0003800000 */
[----:B------:R-:W-:Y:S01]  /*0f60*/  R2UR UR6, R5 ;  /* 0x00000000050672ca */ /* 0x000fe200000e0000 */
[----:B------:R-:W-:Y:S01]  /*0f70*/  ULDC UR12, c[0x0][0x634] ;  /* 0x00018d00000c7ab9 */ /* 0x000fe20000000800 */
[----:B------:R-:W-:-:S11]  /*0f80*/  R2UR UR19, R4 ;  /* 0x00000000041372ca */ /* 0x000fd600000e0000 */
[----:B------:R-:W-:-:S04]  /*0f90*/  UIADD3 UR12, UP1, UR6, UR12, URZ ;  /* 0x0000000c060c7290 */ /* 0x000fc8000ff3e03f */
[----:B------:R-:W-:-:S04]  /*0fa0*/  UIADD3.X UR19, URZ, UR19, URZ, UP1, !UPT ;  /* 0x000000133f137290 */ /* 0x000fc80008ffe43f */
[----:B------:R-:W-:-:S04]  /*0fb0*/  UIMAD.WIDE.U32 UR6, UR19, UR26, URZ ;  /* 0x0000001a130672a5 */ /* 0x000fc8000f8e003f */
[----:B------:R-:W-:Y:S02]  /*0fc0*/  UIMAD.WIDE.U32 UR14, UP1, UR12, UR27, UR6 ;  /* 0x0000001b0c0e72a5 */ /* 0x000fe4000f820006 */
[----:B------:R-:W-:Y:S02]  /*0fd0*/  UIMAD.WIDE.U32 UR6, UR12, UR26, URZ ;  /* 0x0000001a0c0672a5 */ /* 0x000fe4000f8e003f */
[----:B------:R-:W-:Y:S02]  /*0fe0*/  UIADD3.X UR21, URZ, URZ, URZ, UP1, !UPT ;  /* 0x0000003f3f157290 */ /* 0x000fe40008ffe43f */
[----:B------:R-:W-:Y:S01]  /*0ff0*/  UIADD3 URZ, UP1, UR7, UR14, URZ ;  /* 0x0000000e073f7290 */ /* 0x000fe2000ff3e03f */
[----:B------:R-:W-:-:S03]  /*1000*/  UMOV UR20, UR15 ;  /* 0x0000000f00147c82 */ /* 0x000fc60008000000 */
[----:B------:R-:W-:-:S12]  /*1010*/  UIMAD.WIDE.U32.X UR6, UR19, UR27, UR20, UP1 ;  /* 0x0000001b130672a5 */ /* 0x000fd800088e0414 */
.L_x_12:
[----:B------:R-:W-:Y:S01]  /*1020*/  USHF.R.U64 UR6, UR6, UR23, UR7 ;  /* 0x0000001706067299 */ /* 0x000fe20008001207 */
[----:B------:R-:W-:Y:S01]  /*1030*/  R2UR UR15, R4 ;  /* 0x00000000040f72ca */ /* 0x000fe200000e0000 */
[----:B------:R-:W-:Y:S02]  /*1040*/  USHF.R.U32.HI UR7, URZ, UR23, UR7 ;  /* 0x000000173f077299 */ /* 0x000fe40008011607 */
[----:B------:R-:W-:Y:S01]  /*1050*/  UIADD3 UR12, UP1, URZ, -UR6, URZ ;  /* 0x800000063f0c7290 */ /* 0x000fe2000ff3e03f */
[----:B------:R-:W-:Y:S01]  /*1060*/  ULDC.64 UR20, c[0x0][0x620] ;  /* 0x0001880000147ab9 */ /* 0x000fe20000000a00 */
[----:B------:R-:W-:Y:S02]  /*1070*/  UMOV UR14, UR28 ;  /* 0x0000001c000e7c82 */ /* 0x000fe40008000000 */
[----:B------:R-:W-:Y:S01]  /*1080*/  UIADD3.X UR7, URZ, ~UR7, URZ, UP1, !UPT ;  /* 0x800000073f077290 */ /* 0x000fe20008ffe43f */
[----:B------:R-:W-:Y:S01]  /*1090*/  ULDC UR19, c[0x0][0x618] ;  /* 0x0001860000137ab9 */ /* 0x000fe20000000800 */
[----:B------:R-:W-:-:S02]  /*10a0*/  @UP2 UIMAD UR9, UR22, UR11, UR10 ;  /* 0x0000000b160922a4 */ /* 0x000fc4000f8e020a */
[----:B------:R-:W-:Y:S02]  /*10b0*/  UIMAD UR7, UR7, UR20, URZ ;  /* 0x00000014070772a4 */ /* 0x000fe4000f8e023f */
[----:B------:R-:W-:Y:S02]  /*10c0*/  UIMAD.WIDE.U32 UR14, UR12, UR20, UR14 ;  /* 0x000000140c0e72a5 */ /* 0x000fe4000f8e000e */
[----:B------:R-:W-:Y:S01]  /*10d0*/  UIMAD UR12, UR12, UR21, UR7 ;  /* 0x000000150c0c72a4 */ /* 0x000fe2000f8e0207 */
[----:B------:R-:W-:Y:S01]  /*10e0*/  ULDC.64 UR10, c[0x0][0x640] ;  /* 0x00019000000a7ab9 */ /* 0x000fe20000000a00 */
[----:B------:R-:W-:Y:S02]  /*10f0*/  ULDC UR20, c[0x0][0x608] ;  /* 0x0001820000147ab9 */ /* 0x000fe40000000800 */
[----:B------:R-:W-:Y:S01]  /*1100*/  UIADD3 UR12, UR15, UR12, URZ ;  /* 0x0000000c0f0c7290 */ /* 0x000fe2000fffe03f */
[----:B------:R-:W-:Y:S01]  /*1110*/  ISETP.NE.U32.AND P0, PT, RZ, UR10, PT ;  /* 0x0000000aff007c0c */ /* 0x000fe2000bf05070 */
[----:B------:R-:W-:Y:S01]  /*1120*/  ULDC UR29, c[0x0][0x658] ;  /* 0x00019600001d7ab9 */ /* 0x000fe20000000800 */
[----:B------:R-:W-:Y:S01]  /*1130*/  ULDC UR7, c[0x0][0x600] ;  /* 0x0001800000077ab9 */ /* 0x000fe20000000800 */
[----:B------:R-:W-:Y:S01]  /*1140*/  USHF.R.U64 UR28, UR14, UR19, UR12 ;  /* 0x000000130e1c7299 */ /* 0x000fe2000800120c */
[----:B------:R-:W-:Y:S01]  /*1150*/  ISETP.NE.AND.EX P0, PT, RZ, UR11, PT, P0 ;  /* 0x0000000bff007c0c */ /* 0x000fe2000bf05300 */
[----:B------:R-:W-:-:S02]  /*1160*/  USHF.R.U32.HI UR14, URZ, UR19, UR12 ;  /* 0x000000133f0e7299 */ /* 0x000fc4000801160c */
[----:B------:R-:W-:Y:S02]  /*1170*/  UIADD3 UR27, UR7, -0x1, URZ ;  /* 0xffffffff071b7890 */ /* 0x000fe4000fffe03f */
[----:B------:R-:W-:Y:S02]  /*1180*/  USHF.R.U64 UR35, UR28, UR20, UR14 ;  /* 0x000000141c237299 */ /* 0x000fe4000800120e */
[----:B------:R-:W-:Y:S01]  /*1190*/  USHF.R.U32.HI UR14, URZ, UR20, UR14 ;  /* 0x000000143f0e7299 */ /* 0x000fe2000801160e */
[----:B------:R-:W-:Y:S01]  /*11a0*/  UMOV UR12, 0xffffffff ;  /* 0xffffffff000c7882 */ /* 0x000fe20000000000 */
[----:B------:R-:W-:Y:S02]  /*11b0*/  ULDC UR32, c[0x0][0x648] ;  /* 0x0001920000207ab9 */ /* 0x000fe40000000800 */
[----:B------:R-:W-:Y:S02]  /*11c0*/  USHF.R.U64 UR36, UR35, UR29, UR14 ;  /* 0x0000001d23247299 */ /* 0x000fe4000800120e */
[----:B------:R-:W-:-:S02]  /*11d0*/  USHF.L.U32 UR12, UR12, UR29, URZ ;  /* 0x0000001d0c0c7299 */ /* 0x000fc4000800063f */
[----:B------:R-:W-:Y:S02]  /*11e0*/  USHF.R.U32.HI UR15, URZ, UR29, UR14 ;  /* 0x0000001d3f0f7299 */ /* 0x000fe4000801160e */
[----:B------:R-:W-:Y:S01]  /*11f0*/  ULOP3.LUT UR12, URZ, UR12, URZ, 0x33, !UPT ;  /* 0x0000000c3f0c7292 */ /* 0x000fe2000f8e333f */
[----:B------:R-:W-:Y:S01]  /*1200*/  ULDC UR33, c[0x0][0x638] ;  /* 0x00018e0000217ab9 */ /* 0x000fe20000000800 */
[----:B------:R-:W-:Y:S01]  /*1210*/  UMOV UR34, 0x1 ;  /* 0x0000000100227882 */ /* 0x000fe20000000000 */
[----:B------:R-:W-:Y:S01]  /*1220*/  UMOV UR14, UR36 ;  /* 0x00000024000e7c82 */ /* 0x000fe20008000000 */
[----:B------:R-:W-:Y:S08]  /*1230*/  @!P0 BRA `(.L_x_13) ;  /* 0x0000000000308947 */ /* 0x000ff00003800000 */
[----:B------:R-:W-:Y:S02]  /*1240*/  ULDC UR19, c[0x0][0x64c] ;  /* 0x0001930000137ab9 */ /* 0x000fe40000000800 */
        /* <DEDUP_REMOVED lines=8> */
[----:B------:R-:W-:-:S07]  /*12d0*/  UIMAD.WIDE.U32.X UR10, UR26, UR11, UR22, UP1 ;  /* 0x0000000b1a0a72a5 */ /* 0x000fce00088e0416 */
[----:B------:R-:W-:Y:S01]  /*12e0*/  UMOV UR14, UR10 ;  /* 0x0000000a000e7c82 */ /* 0x000fe20008000000 */
[----:B------:R-:W-:-:S05]  /*12f0*/  UMOV UR15, UR11 ;  /* 0x0000000b000f7c82 */ /* 0x000fca0008000000 */
.L_x_13:
[----:B------:R-:W-:Y:S01]  /*1300*/  USHF.R.U64 UR11, UR14, UR32, UR15 ;  /* 0x000000200e0b7299 */ /* 0x000fe2000800120f */
[----:B--2---:R-:W-:Y:S01]  /*1310*/  IMAD.U32 R7, RZ, RZ, UR6 ;  /* 0x00000006ff077e24 */ /* 0x004fe2000f8e00ff */
[----:B------:R-:W-:Y:S01]  /*1320*/  USHF.L.U32 UR10, UR34, UR29, URZ ;  /* 0x0000001d220a7299 */ /* 0x000fe2000800063f */
[----:B------:R-:W-:Y:S01]  /*1330*/  IMAD.MOV.U32 R0, RZ, RZ, 0x1 ;  /* 0x00000001ff007424 */ /* 0x000fe200078e00ff */
[----:B------:R-:W-:Y:S02]  /*1340*/  ULOP3.LUT UR12, UR35, UR12, URZ, 0xc0, !UPT ;  /* 0x0000000c230c7292 */ /* 0x000fe4000f8ec03f */
[----:B------:R-:W-:Y:S01]  /*1350*/  UIADD3 UR14, -UR11, URZ, URZ ;  /* 0x0000003f0b0e7290 */ /* 0x000fe2000fffe13f */
[----:B------:R0:W-:Y:S01]  /*1360*/  STL [R1+0x70], R7 ;  /* 0x0000700701007387 */ /* 0x0001e20000100800 */
[----:B------:R-:W-:Y:S02]  /*1370*/  UIMAD UR12, UR10, UR11, UR12 ;  /* 0x0000000b0a0c72a4 */ /* 0x000fe4000f8e020c */
[----:B------:R-:W-:-:S02]  /*1380*/  ULOP3.LUT UR27, UR28, UR27, URZ, 0xc0, !UPT ;  /* 0x0000001b1c1b7292 */ /* 0x000fc4000f8ec03f */
[----:B------:R-:W-:Y:S01]  /*1390*/  UIMAD UR10, UR14, UR33, UR36 ;  /* 0x000000210e0a72a4 */ /* 0x000fe2000f8e0224 */
[----:B------:R-:W-:Y:S02]  /*13a0*/  ULDC UR11, c[0x0][0x610] ;  /* 0x00018400000b7ab9 */ /* 0x000fe40000000800 */
[----:B------:R-:W-:Y:S02]  /*13b0*/  UIMAD UR9, UR12, UR11, UR9 ;  /* 0x0000000b0c0972a4 */ /* 0x000fe4000f8e0209 */
[----:B------:R-:W-:-:S04]  /*13c0*/  UIMAD UR10, UR10, UR7, UR27 ;  /* 0x000000070a0a72a4 */ /* 0x000fc8000f8e021b */
[----:B------:R-:W-:Y:S02]  /*13d0*/  USEL UR7, UR10, UR9, !UP2 ;  /* 0x000000090a077287 */ /* 0x000fe4000d000000 */
[----:B------:R-:W-:-:S04]  /*13e0*/  USEL UR9, UR9, UR10, !UP2 ;  /* 0x0000000a09097287 */ /* 0x000fc8000d000000 */
[----:B------:R-:W-:Y:S02]  /*13f0*/  IMAD.U32 R5, RZ, RZ, UR7 ;  /* 0x00000007ff057e24 */ /* 0x000fe4000f8e00ff */
[----:B------:R-:W-:-:S05]  /*1400*/  IMAD.U32 R4, RZ, RZ, UR9 ;  /* 0x00000009ff047e24 */ /* 0x000fca000f8e00ff */
[----:B------:R0:W-:Y:S04]  /*1410*/  STL [R1+0x84], R4 ;  /* 0x0000840401007387 */ /* 0x0001e80000100800 */
[----:B------:R0:W-:Y:S02]  /*1420*/  STL [R1+0x88], R5 ;  /* 0x0000880501007387 */ /* 0x0001e40000100800 */
.L_x_11:
[----:B------:R-:W-:Y:S05]  /*1430*/  @!P1 BRA `(.L_x_14) ;  /* 0x00000000000c9947 */ /* 0x000fea0003800000 */
[----:B------:R-:W-:Y:S01]  /*1440*/  UCGABAR_WAIT ;  /* 0x0000000000007dc7 */ /* 0x000fe20008000000 */
[----:B------:R-:W-:Y:S01]  /*1450*/  CCTL.IVALL ;  /* 0x00000000ff00798f */ /* 0x000fe20002000000 */
[----:B------:R-:W-:Y:S05]  /*1460*/  BRA `(.L_x_15) ;  /* 0x0000000000047947 */ /* 0x000fea0003800000 */
.L_x_14:
[----:B------:R-:W-:Y:S06]  /*1470*/  BAR.SYNC.DEFER_BLOCKING 0x0 ;  /* 0x0000000000007b1d */ /* 0x000fec0000010000 */
.L_x_15:
[----:B------:R-:W-:Y:S02]  /*1480*/  ULDC UR6, c[0x0][0x28c] ;  /* 0x0000a30000067ab9 */ /* 0x000fe40000000800 */
[----:B------:R-:W-:-:S04]  /*1490*/  UIADD3 UR6, UR6, 0xff, URZ ;  /* 0x000000ff06067890 */ /* 0x000fc8000fffe03f */
[----:B------:R-:W-:-:S04]  /*14a0*/  USHF.R.S32.HI UR7, URZ, 0x1f, UR6 ;  /* 0x0000001f3f077899 */ /* 0x000fc80008011406 */
[----:B------:R-:W-:-:S04]  /*14b0*/  ULEA.HI UR6, UR7, UR6, URZ, 0x8 ;  /* 0x0000000607067291 */ /* 0x000fc8000f8f403f */
[----:B------:R-:W-:Y:S01]  /*14c0*/  USHF.R.S32.HI UR6, URZ, 0x8, UR6 ;  /* 0x000000083f067899 */ /* 0x000fe20008011406 */
[----:B------:R-:W-:Y:S11]  /*14d0*/  @!P2 BRA `(.L_x_16) ;  /* 0x000000e00050a947 */ /* 0x000ff60003800000 */
[----:B------:R-:W-:-:S06]  /*14e0*/  UISETP.GT.U32.AND UP1, UPT, UR16, 0x1, UPT ;  /* 0x000000011000788c */ /* 0x000fcc000bf24070 */
[----:B------:R-:W-:-:S13]  /*14f0*/  PLOP3.LUT P0, PT, PT, PT, UP1, 0x80, 0x0 ;  /* 0x000000000000781c */ /* 0x000fda0003f0f018 */
[----:B------:R-:W-:Y:S05]  /*1500*/  @P0 EXIT ;  /* 0x000000000000094d */ /* 0x000fea0003800000 */
.L_x_17:
[----:B------:R-:W-:-:S08]  /*1510*/  NOP ;  /* 0x0000000000007918 */ /* 0x000fd00000000000 */
[----:B------:R-:W1:Y:S02]  /*1520*/  USETMAXREG.TRY_ALLOC.CTAPOOL UP1, 0xe8 ;  /* 0x000000e8000079c8 */ /* 0x000e640008020600 */
[----:B-1----:R-:W-:-:S13]  /*1530*/  PLOP3.LUT P0, PT, PT, PT, UP1, 0x80, 0x0 ;  /* 0x000000000000781c */ /* 0x002fda0003f0f018 */
[----:B------:R-:W-:Y:S05]  /*1540*/  @!P0 BRA `(.L_x_17) ;  /* 0xfffffffc00f08947 */ /* 0x000fea000383ffff */
[----:B------:R-:W-:-:S13]  /*1550*/  LOP3.LUT P0, RZ, R0, 0xff, RZ, 0xc0, !PT ;  /* 0x000000ff00ff7812 */ /* 0x000fda000780c0ff */
[----:B------:R-:W-:Y:S05]  /*1560*/  @!P0 EXIT ;  /* 0x000000000000894d */ /* 0x000fea0003800000 */
[CC--:B------:R-:W-:Y:S01]  /*1570*/  LEA.HI R0, R6.reuse, R3.reuse, RZ, 0x2 ;  /* 0x0000000306007211 */ /* 0x0c0fe200078f10ff */
[----:B------:R-:W1:Y:S01]  /*1580*/  S2UR UR11, SR_CgaCtaId ;  /* 0x00000000000b79c3 */ /* 0x000e620000008800 */
[----:B------:R-:W-:Y:S01]  /*1590*/  LEA.HI R6, R6, R3, RZ, 0x5 ;  /* 0x0000000306067211 */ /* 0x000fe200078f28ff */
[----:B------:R-:W-:Y:S01]  /*15a0*/  ULDC UR19, c[0x0][0x284] ;  /* 0x0000a10000137ab9 */ /* 0x000fe20000000800 */
[--C-:B0-2---:R-:W-:Y:S01]  /*15b0*/  SHF.R.S32.HI R4, RZ, 0x2, R0.reuse ;  /* 0x00000002ff047819 */ /* 0x105fe20000011400 */
[----:B------:R-:W-:Y:S01]  /*15c0*/  UIADD3 UR15, UR13, -0x1, URZ ;  /* 0xffffffff0d0f7890 */ /* 0x000fe2000fffe03f */
[----:B------:R-:W-:Y:S01]  /*15d0*/  SHF.R.S32.HI R5, RZ, 0x1f, R0 ;  /* 0x0000001fff057819 */ /* 0x000fe20000011400 */
[----:B------:R-:W-:Y:S01]  /*15e0*/  USHF.R.U32.HI UR10, URZ, 0x1, UR6 ;  /* 0x000000013f0a7899 */ /* 0x000fe20008011606 */
[----:B------:R-:W-:Y:S01]  /*15f0*/  LOP3.LUT R0, R0, 0xfffffffc, RZ, 0xc0, !PT ;  /* 0xfffffffc00007812 */ /* 0x000fe200078ec0ff */
[----:B------:R-:W-:Y:S01]  /*1600*/  UISETP.LT.AND UP1, UPT, UR6, 0x1, UPT ;  /* 0x000000010600788c */ /* 0x000fe2000bf21270 */
[----:B------:R-:W-:Y:S01]  /*1610*/  LEA.HI R5, R5, R4, RZ, 0x3 ;  /* 0x0000000405057211 */ /* 0x000fe200078f18ff */
[----:B------:R-:W-:Y:S01]  /*1620*/  UMOV UR8, 0x400 ;  /* 0x0000040000087882 */ /* 0x000fe20000000000 */
[----:B------:R-:W-:Y:S01]  /*1630*/  SHF.R.S32.HI R7, RZ, 0x5, R6 ;  /* 0x00000005ff077819 */ /* 0x000fe20000011406 */
[----:B------:R-:W-:Y:S01]  /*1640*/  IMAD.IADD R0, R3, 0x1, -R0 ;  /* 0x0000000103007824 */ /* 0x000fe200078e0a00 */
[----:B------:R-:W-:Y:S01]  /*1650*/  LOP3.LUT R5, R5, 0xfffffff8, RZ, 0xc0, !PT ;  /* 0xfffffff805057812 */ /* 0x000fe200078ec0ff */
[----:B------:R-:W-:-:S02]  /*1660*/  ULOP3.LUT UR9, UR6, 0x1, URZ, 0xc0, !UPT ;  /* 0x0000000106097892 */ /* 0x000fc4000f8ec03f */
[----:B------:R-:W-:Y:S01]  /*1670*/  USHF.L.U32 UR12, UR15, 0x3, URZ ;  /* 0x000000030f0c7899 */ /* 0x000fe2000800063f */
[----:B------:R0:W-:Y:S01]  /*1680*/  STL [R1+0x8c], R0 ;  /* 0x00008c0001007387 */ /* 0x0001e20000100800 */
[----:B------:R-:W-:Y:S01]  /*1690*/  IMAD.IADD R4, R4, 0x1, -R5 ;  /* 0x0000000104047824 */ /* 0x000fe200078e0a05 */
[----:B------:R-:W-:Y:S02]  /*16a0*/  ULOP3.LUT UR14, UR10, 0x1, URZ, 0xc0, !UPT ;  /* 0x000000010a0e7892 */ /* 0x000fe4000f8ec03f */
[----:B------:R-:W-:Y:S01]  /*16b0*/  USEL UR9, UR9, URZ, !UP0 ;  /* 0x0000003f09097287 */ /* 0x000fe2000c000000 */
[C-C-:B------:R-:W-:Y:S01]  /*16c0*/  IMAD R2, R7.reuse, -0x10, -R4.reuse ;  /* 0xfffffff007027824 */ /* 0x140fe200078e0a04 */
[--C-:B------:R-:W-:Y:S01]  /*16d0*/  SHF.R.S32.HI R5, RZ, 0x1f, R4.reuse ;  /* 0x0000001fff057819 */ /* 0x100fe20000011404 */
[----:B-1----:R-:W-:Y:S02]  /*16e0*/  ULEA UR8, UR11, UR8, 0x18 ;  /* 0x000000080b087291 */ /* 0x002fe4000f8ec03f */
[----:B------:R-:W-:Y:S01]  /*16f0*/  USEL UR11, UR6, 0x1, UP1 ;  /* 0x00000001060b7887 */ /* 0x000fe20008800000 */
[----:B0-----:R-:W-:Y:S01]  /*1700*/  VIADD R0, R2, UR19 ;  /* 0x0000001302007c36 */ /* 0x001fe20008000000 */
[----:B------:R-:W-:Y:S01]  /*1710*/  UISETP.NE.AND UP1, UPT, UR15, URZ, UPT ;  /* 0x0000003f0f00728c */ /* 0x000fe2000bf25270 */
[----:B------:R-:W-:Y:S01]  /*1720*/  IMAD.WIDE R4, R7, 0x10, R4 ;  /* 0x0000001007047825 */ /* 0x000fe200078e0204 */
[----:B------:R-:W-:-:S02]  /*1730*/  ULOP3.LUT UR15, UR12, 0x8, URZ, 0xc0, !UPT ;  /* 0x000000080c0f7892 */ /* 0x000fc4000f8ec03f */
[----:B------:R0:W-:Y:S01]  /*1740*/  STL [R1+0x98], R0 ;  /* 0x0000980001007387 */ /* 0x0001e20000100800 */
[----:B------:R-:W-:Y:S02]  /*1750*/  UIADD3 UR10, UR8, 0x30, URZ ;  /* 0x00000030080a7890 */ /* 0x000fe4000fffe03f */
[----:B------:R-:W-:Y:S01]  /*1760*/  UISETP.EQ.U32.AND UP0, UPT, UR14, 0x1, !UP0 ;  /* 0x000000010e00788c */ /* 0x000fe2000c702070 */
[----:B------:R0:W-:Y:S01]  /*1770*/  STL.64 [R1+0x90], R4 ;  /* 0x0000900401007387 */ /* 0x0001e20000100a00 */
[----:B------:R-:W-:Y:S02]  /*1780*/  ULOP3.LUT UR14, UR15, 0x8, URZ, 0x3c, !UPT ;  /* 0x000000080f0e7892 */ /* 0x000fe4000f8e3c3f */
[----:B------:R-:W-:Y:S02]  /*1790*/  ULOP3.LUT UR7, UR4, 0x1, URZ, 0xfc, !UPT ;  /* 0x0000000104077892 */ /* 0x000fe4000f8efc3f */
[----:B------:R-:W-:Y:S02]  /*17a0*/  UIADD3 UR11, -UR11, UR6, URZ ;  /* 0x000000060b0b7290 */ /* 0x000fe4000fffe13f */
[----:B------:R-:W-:-:S02]  /*17b0*/  USEL UR12, URZ, 0x1, UP1 ;  /* 0x000000013f0c7887 */ /* 0x000fc40008800000 */
[----:B------:R-:W-:Y:S02]  /*17c0*/  ULEA UR13, UR13, UR10, 0x3 ;  /* 0x0000000a0d0d7291 */ /* 0x000fe4000f8e183f */
[----:B------:R-:W-:Y:S02]  /*17d0*/  ULOP3.LUT UR15, UR15, 0x18, URZ, 0x3c, !UPT ;  /* 0x000000180f0f7892 */ /* 0x000fe4000f8e3c3f */
[----:B0-----:R-:W-:-:S12]  /*17e0*/  USEL UR16, URZ, 0x1, !UP0 ;  /* 0x000000013f107887 */ /* 0x001fd8000c000000 */
.L_x_300:
[----:B------:R-:W-:Y:S01]  /*17f0*/  IMAD.U32 R0, RZ, RZ, UR12 ;  /* 0x0000000cff007e24 */ /* 0x000fe2000f8e00ff */
[----:B0-2---:R-:W0:Y:S01]  /*1800*/  LDC R2, c[0x0][0x28c] ;  /* 0x0000a300ff027b82 */ /* 0x005e220000000800 */
[----:B------:R-:W-:Y:S01]  /*1810*/  UMOV UR19, URZ ;  /* 0x0000003f00137c82 */ /* 0x000fe20008000000 */
[----:B------:R-:W-:Y:S02]  /*1820*/  UMOV UR27, UR9 ;  /* 0x00000009001b7c82 */ /* 0x000fe40008000000 */
[----:B------:R-:W-:-:S04]  /*1830*/  SHF.L.U32 R0, R0, 0x1f, RZ ;  /* 0x0000001f00007819 */ /* 0x000fc800000006ff */
[----:B-1----:R-:W1:Y:S01]  /*1840*/  SYNCS.PHASECHK.TRANS64.TRYWAIT P0, [UR13+-0x8], R0 ;  /* 0xfffff800ff0075a7 */ /* 0x002e62000800014d */
[----:B0-----:R-:W-:Y:S01]  /*1850*/  ISETP.GE.AND P1, PT, R2, 0x1, PT ;  /* 0x000000010200780c */ /* 0x001fe20003f26270 */
[----:B-1--4-:R-:W-:-:S12]  /*1860*/  @!P0 BRA `(.L_x_18) ;  /* 0x000000ec00a08947 */ /* 0x012fd80003800000 */
.L_x_320:
[----:B------:R1:W-:Y:S01]  /*1870*/  STL [R1+0x6c], RZ ;  /* 0x00006cff01007387 */ /* 0x0003e20000100800 */
[----:B------:R-:W-:Y:S01]  /*1880*/  UMOV UR26, UR16 ;  /* 0x00000010001a7c82 */ /* 0x000fe20008000000 */
[----:B------:R-:W-:Y:S01]  /*1890*/  UMOV UR20, URZ ;  /* 0x0000003f00147c82 */ /* 0x000fe20008000000 */
[----:B------:R-:W-:Y:S01]  /*18a0*/  UMOV UR21, URZ ;  /* 0x0000003f00157c82 */ /* 0x000fe20008000000 */
[----:B------:R1:W-:Y:S01]  /*18b0*/  STL [R1+0x68], RZ ;  /* 0x000068ff01007387 */ /* 0x0003e20000100800 */
[----:B0-----:R-:W-:Y:S01]  /*18c0*/  IMAD.MOV.U32 R0, RZ, RZ, RZ ;  /* 0x000000ffff007224 */ /* 0x001fe200078e00ff */
[----:B------:R-:W-:Y:S02]  /*18d0*/  CS2R R2, SRZ ;  /* 0x0000000000027805 */ /* 0x000fe4000001ff00 */
[----:B------:R-:W-:Y:S01]  /*18e0*/  CS2R R4, SRZ ;  /* 0x0000000000047805 */ /* 0x000fe2000001ff00 */
[----:B------:R1:W-:Y:S01]  /*18f0*/  STL [R1+0x64], RZ ;  /* 0x000064ff01007387 */ /* 0x0003e20000100800 */
[----:B------:R-:W-:-:S02]  /*1900*/  CS2R R6, SRZ ;  /* 0x0000000000067805 */ /* 0x000fc4000001ff00 */
[----:B------:R-:W-:Y:S02]  /*1910*/  CS2R R8, SRZ ;  /* 0x0000000000087805 */ /* 0x000fe4000001ff00 */
[----:B------:R-:W-:Y:S01]  /*1920*/  CS2R R10, SRZ ;  /* 0x00000000000a7805 */ /* 0x000fe2000001ff00 */
[----:B------:R1:W-:Y:S01]  /*1930*/  STL [R1+0x60], RZ ;  /* 0x000060ff01007387 */ /* 0x0003e20000100800 */
[----:B------:R-:W-:Y:S02]  /*1940*/  CS2R R12, SRZ ;  /* 0x00000000000c7805 */ /* 0x000fe4000001ff00 */
        /* <DEDUP_REMOVED lines=56> */
[----:B------:R-:W-:Y:S01]  /*1cd0*/  CS2R R226, SRZ ;  /* 0x0000000000e27805 */ /* 0x000fe2000001ff00 */
[----:B------:R-:W-:Y:S01]  /*1ce0*/  IMAD.MOV.U32 R228, RZ, RZ, RZ ;  /* 0x000000ffffe47224 */ /* 0x000fe200078e00ff */
[----:B------:R1:W-:Y:S01]  /*1cf0*/  STL [R1+0x24], RZ ;  /* 0x000024ff01007387 */ /* 0x0003e20000100800 */
[----:B------:R-:W-:Y:S02]  /*1d00*/  CS2R R24, SRZ ;  /* 0x0000000000187805 */ /* 0x000fe4000001ff00 */
[----:B------:R-:W-:-:S02]  /*1d10*/  CS2R R26, SRZ ;  /* 0x00000000001a7805 */ /* 0x000fc4000001ff00 */
[----:B------:R-:W-:Y:S01]  /*1d20*/  CS2R R28, SRZ ;  /* 0x00000000001c7805 */ /* 0x000fe2000001ff00 */
[----:B------:R1:W-:Y:S01]  /*1d30*/  STL [R1+0x20], RZ ;  /* 0x000020ff01007387 */ /* 0x0003e20000100800 */
[----:B------:R-:W-:Y:S02]  /*1d40*/  CS2R R30, SRZ ;  /* 0x00000000001e7805 */ /* 0x000fe4000001ff00 */
[----:B------:R-:W-:Y:S02]  /*1d50*/  CS2R R32, SRZ ;  /* 0x0000000000207805 */ /* 0x000fe4000001ff00 */
[----:B------:R-:W-:Y:S01]  /*1d60*/  CS2R R34, SRZ ;  /* 0x0000000000227805 */ /* 0x000fe2000001ff00 */
        /* <DEDUP_REMOVED lines=28> */
[----:B------:R1:W-:Y:S01]  /*1f30*/  STL [R1], RZ ;  /* 0x000000ff01007387 */ /* 0x0003e20000100800 */
[----:B------:R-:W-:Y:S02]  /*1f40*/  CS2R R78, SRZ ;  /* 0x00000000004e7805 */ /* 0x000fe4000001ff00 */
[----:B------:R-:W-:Y:S02]  /*1f50*/  CS2R R80, SRZ ;  /* 0x0000000000507805 */ /* 0x000fe4000001ff00 */
[----:B------:R-:W-:Y:S02]  /*1f60*/  CS2R R82, SRZ ;  /* 0x0000000000527805 */ /* 0x000fe4000001ff00 */
[----:B------:R-:W-:Y:S02]  /*1f70*/  CS2R R84, SRZ ;  /* 0x0000000000547805 */ /* 0x000fe4000001ff00 */
[----:B------:R-:W-:-:S02]  /*1f80*/  CS2R R86, SRZ ;  /* 0x0000000000567805 */ /* 0x000fc4000001ff00 */
[----:B------:R-:W-:Y:S02]  /*1f90*/  CS2R R88, SRZ ;  /* 0x0000000000587805 */ /* 0x000fe4000001ff00 */
        /* <DEDUP_REMOVED lines=30> */
[----:B------:R-:W-:Y:S01]  /*2180*/  CS2R R150, SRZ ;  /* 0x0000000000967805 */ /* 0x000fe2000001ff00 */
[----:B-1----:R-:W-:Y:S06]  /*2190*/  @!P1 BRA `(.L_x_19) ;  /* 0x0000001400049947 */ /* 0x002fec0003800000 */
[----:B------:R-:W-:-:S06]  /*21a0*/  UISETP.NE.AND UP0, UPT, UR7, 0x3, UPT ;  /* 0x000000030700788c */ /* 0x000fcc000bf05270 */
[----:B------:R-:W-:-:S13]  /*21b0*/  PLOP3.LUT P1, PT, PT, PT, UP0, 0x80, 0x0 ;  /* 0x000000000000781c */ /* 0x000fda0003f2f008 */
[----:B------:R-:W-:Y:S05]  /*21c0*/  @!P1 BRA `(.L_x_20) ;  /* 0x0000000000049947 */ /* 0x000fea0003800000 */
[----:B------:R-:W-:Y:S01]  /*21d0*/  BPT.TRAP 0x1 ;  /* 0x000000040000795c */ /* 0x000fe20000300000 */
.L_x_20:
[----:B------:R-:W-:Y:S01]  /*21e0*/  ULEA UR19, UR9, UR8, 0x3 ;  /* 0x0000000809137291 */ /* 0x000fe2000f8e183f */
[----:B------:R-:W-:-:S05]  /*21f0*/  IMAD.U32 R0, RZ, RZ, UR16 ;  /* 0x00000010ff007e24 */ /* 0x000fca000f8e00ff */
[----:B------:R-:W-:-:S04]  /*2200*/  SHF.L.U32 R0, R0, 0x1f, RZ ;  /* 0x0000001f00007819 */ /* 0x000fc800000006ff */
[----:B------:R0:W1:Y:S01]  /*2210*/  SYNCS.PHASECHK.TRANS64.TRYWAIT P0, [UR19], R0 ;  /* 0x00000000ff0075a7 */ /* 0x0000620008000153 */
[----:B------:R-:W-:Y:S05]  /*2220*/  @!P1 BRA `(.L_x_21) ;  /* 0x0000000000049947 */ /* 0x000fea0003800000 */
[----:B------:R-:W-:Y:S01]  /*2230*/  BPT.TRAP 0x1 ;  /* 0x000000040000795c */ /* 0x000fe20000300000 */
.L_x_21:
[----:B-1----:R-:W-:Y:S05]  /*2240*/  @P0 BRA `(.L_x_22) ;  /* 0x0000000000080947 */ /* 0x002fea0003800000 */
[----:B------:R-:W1:Y:S02]  /*2250*/  SYNCS.PHASECHK.TRANS64.TRYWAIT P0, [UR19], R0 ;  /* 0x00000000ff0075a7 */ /* 0x000e640008000153 */
[----:B-1----:R-:W-:Y:S05]  /*2260*/  @!P0 BRA `(.L_x_23) ;  /* 0x000000e400388947 */ /* 0x002fea0003800000 */
.L_x_22:
[----:B------:R-:W-:Y:S01]  /*2270*/  UIADD3 UR19, UR8, 0x100, URZ ;  /* 0x0000010008137890 */ /* 0x000fe2000fffe03f */
[----:B------:R-:W-:Y:S01]  /*2280*/  WARPGROUP.ARRIVE ;  /* 0x00000000000079c5 */ /* 0x000fe20000000000 */
[----:B------:R-:W-:Y:S01]  /*2290*/  UIADD3 UR20, UR8, 0x8100, URZ ;  /* 0x0000810008147890 */ /* 0x000fe2000fffe03f */
[----:B------:R2:W-:Y:S01]  /*22a0*/  STL [R1+0x6c], RZ ;  /* 0x00006cff01007387 */ /* 0x0005e20000100800 */
[----:B------:R-:W-:Y:S01]  /*22b0*/  USHF.R.U32.HI UR19, URZ, 0x4, UR19 ;  /* 0x000000043f137899 */ /* 0x000fe20008011613 */
[----:B01----:R-:W-:Y:S01]  /*22c0*/  IMAD.MOV.U32 R0, RZ, RZ, RZ ;  /* 0x000000ffff007224 */ /* 0x003fe200078e00ff */
[----:B------:R-:W-:Y:S01]  /*22d0*/  USHF.R.U32.HI UR20, URZ, 0x4, UR20 ;  /* 0x000000043f147899 */ /* 0x000fe20008011614 */
[----:B------:R2:W-:Y:S01]  /*22e0*/  STL [R1+0x68], RZ ;  /* 0x000068ff01007387 */ /* 0x0005e20000100800 */
[----:B------:R-:W-:Y:S01]  /*22f0*/  ULOP3.LUT UR19, UR19, 0x3fff, URZ, 0xc0, !UPT ;  /* 0x00003fff13137892 */ /* 0x000fe2000f8ec03f */
[----:B------:R-:W-:Y:S01]  /*2300*/  CS2R R2, SRZ ;  /* 0x0000000000027805 */ /* 0x000fe2000001ff00 */
[----:B------:R-:W-:Y:S01]  /*2310*/  ULOP3.LUT UR20, UR20, 0x3fff, URZ, 0xc0, !UPT ;  /* 0x00003fff14147892 */ /* 0x000fe2000f8ec03f */
[----:B------:R2:W-:Y:S01]  /*2320*/  STL [R1+0x64], RZ ;  /* 0x000064ff01007387 */ /* 0x0005e20000100800 */
[----:B------:R-:W-:Y:S01]  /*2330*/  ULOP3.LUT UR26, UR19, 0x10000, URZ, 0xfc, !UPT ;  /* 0x00010000131a7892 */ /* 0x000fe2000f8efc3f */
[----:B------:R-:W-:Y:S01]  /*2340*/  CS2R R4, SRZ ;  /* 0x0000000000047805 */ /* 0x000fe2000001ff00 */
[----:B------:R-:W-:Y:S01]  /*2350*/  ULOP3.LUT UR19, UR20, 0x10000, URZ, 0xfc, !UPT ;  /* 0x0001000014137892 */ /* 0x000fe2000f8efc3f */
[----:B------:R2:W-:Y:S01]  /*2360*/  STL [R1+0x60], RZ ;  /* 0x000060ff01007387 */ /* 0x0005e20000100800 */
[----:B------:R-:W-:Y:S01]  /*2370*/  ULEA UR26, UR9, UR26, 0xa ;  /* 0x0000001a091a7291 */ /* 0x000fe2000f8e503f */
[----:B------:R-:W-:Y:S01]  /*2380*/  CS2R R6, SRZ ;  /* 0x0000000000067805 */ /* 0x000fe2000001ff00 */
[----:B------:R-:W-:Y:S01]  /*2390*/  ULEA UR19, UR9, UR19, 0xc ;  /* 0x0000001309137291 */ /* 0x000fe2000f8e603f */
[----:B------:R2:W-:Y:S01]  /*23a0*/  STL [R1+0x5c], RZ ;  /* 0x00005cff01007387 */ /* 0x0005e20000100800 */
[----:B------:R-:W-:Y:S01]  /*23b0*/  UMOV UR21, 0x40000040 ;  /* 0x4000004000157882 */ /* 0x000fe20000000000 */
[----:B------:R-:W-:Y:S01]  /*23c0*/  UMOV UR23, 0x40000040 ;  /* 0x4000004000177882 */ /* 0x000fe20000000000 */
[----:B------:R-:W-:Y:S01]  /*23d0*/  CS2R R8, SRZ ;  /* 0x0000000000087805 */ /* 0x000fe2000001ff00 */
[----:B------:R-:W-:Y:S01]  /*23e0*/  UMOV UR20, UR26 ;  /* 0x0000001a00147c82 */ /* 0x000fe20008000000 */
[----:B------:R2:W-:Y:S01]  /*23f0*/  STL [R1+0x58], RZ ;  /* 0x000058ff01007387 */ /* 0x0005e20000100800 */
[----:B------:R-:W-:Y:S01]  /*2400*/  UMOV UR22, UR19 ;  /* 0x0000001300167c82 */ /* 0x000fe20008000000 */
[----:B------:R-:W-:Y:S01]  /*2410*/  CS2R R10, SRZ ;  /* 0x00000000000a7805 */ /* 0x000fe2000001ff00 */
[----:B------:R-:W-:Y:S01]  /*2420*/  QGMMA.64x256x32.F32.E4M3.E4M3 R24, gdesc[UR20], RZ, !UPT ;  /* 0x03e00000141879f3 */ /* 0x000fe2000c7008ff */
[----:B------:R-:W-:Y:S01]  /*2430*/  UIADD3 UR20, UR26, 0x2, URZ ;  /* 0x000000021a147890 */ /* 0x000fe2000fffe03f */
[----:B------:R2:W-:Y:S01]  /*2440*/  STL [R1+0x54], RZ ;  /* 0x000054ff01007387 */ /* 0x0005e20000100800 */
[----:B------:R-:W-:Y:S01]  /*2450*/  UIADD3 UR22, UR19, 0x2, URZ ;  /* 0x0000000213167890 */ /* 0x000fe2000fffe03f */
[----:B------:R-:W-:Y:S01]  /*2460*/  CS2R R12, SRZ ;  /* 0x00000000000c7805 */ /* 0x000fe2000001ff00 */
[----:B------:R-:W-:Y:S01]  /*2470*/  UMOV UR21, 0x40000040 ;  /* 0x4000004000157882 */ /* 0x000fe20000000000 */
[----:B------:R-:W-:Y:S01]  /*2480*/  UMOV UR23, 0x40000040 ;  /* 0x4000004000177882 */ /* 0x000fe20000000000 */
        /* <DEDUP_REMOVED lines=57> */
[----:B------:R-:W-:Y:S01]  /*2820*/  CS2R R226, SRZ ;  /* 0x0000000000e27805 */ /* 0x000fe2000001ff00 */
[----:B------:R-:W-:-:S02]  /*2830*/  IMAD.MOV.U32 R228, RZ, RZ, RZ ;  /* 0x000000ffffe47224 */ /* 0x000fc400078e00ff */
[----:B------:R2:W-:Y:S04]  /*2840*/  STL [R1+0x14], RZ ;  /* 0x000014ff01007387 */ /* 0x0005e80000100800 */
[----:B------:R2:W-:Y:S04]  /*2850*/  STL [R1+0x10], RZ ;  /* 0x000010ff01007387 */ /* 0x0005e80000100800 */
[----:B------:R2:W-:Y:S04]  /*2860*/  STL [R1+0xc], RZ ;  /* 0x00000cff01007387 */ /* 0x0005e80000100800 */
[----:B------:R2:W-:Y:S04]  /*2870*/  STL [R1+0x8], RZ ;  /* 0x000008ff01007387 */ /* 0x0005e80000100800 */
[----:B------:R2:W-:Y:S04]  /*2880*/  STL [R1+0x4], RZ ;  /* 0x000004ff01007387 */ /* 0x0005e80000100800 */
[----:B------:R2:W-:Y:S01]  /*2890*/  STL [R1], RZ ;  /* 0x000000ff01007387 */ /* 0x0005e20000100800 */
[----:B------:R-:W-:Y:S01]  /*28a0*/  QGMMA.64x256x32.F32.E4M3.E4M3 R24, gdesc[UR20], R24 ;  /* 0x03e00000141879f3 */ /* 0x000fe20008700818 */
[----:B------:R-:W-:-:S02]  /*28b0*/  UIADD3 UR20, UR26, 0x4, URZ ;  /* 0x000000041a147890 */ /* 0x000fc4000fffe03f */
[----:B------:R-:W-:Y:S01]  /*28c0*/  UIADD3 UR22, UR19, 0x4, URZ ;  /* 0x0000000413167890 */ /* 0x000fe2000fffe03f */
[----:B------:R-:W-:Y:S01]  /*28d0*/  UMOV UR21, 0x40000040 ;  /* 0x4000004000157882 */ /* 0x000fe20000000000 */
[----:B------:R-:W-:-:S15]  /*28e0*/  UMOV UR23, 0x40000040 ;  /* 0x4000004000177882 */ /* 0x000fde0000000000 */
[----:B------:R-:W-:-:S08]  /*28f0*/  NOP ;  /* 0x0000000000007918 */ /* 0x000fd00000000000 */
[----:B------:R-:W-:Y:S01]  /*2900*/  QGMMA.64x256x32.F32.E4M3.E4M3 R24, gdesc[UR20], R24 ;  /* 0x03e00000141879f3 */ /* 0x000fe20008700818 */
[----:B------:R-:W-:Y:S02]  /*2910*/  UIADD3 UR20, UR26, 0x6, URZ ;  /* 0x000000061a147890 */ /* 0x000fe4000fffe03f */
        /* <DEDUP_REMOVED lines=26> */
[----:B------:R-:W-:Y:S01]  /*2ac0*/  UMOV UR23, 0x40000040 ;  /* 0x4000004000177882 */ /* 0x000fe20000000000 */
[----:B------:R-:W-:-:S15]  /*2ad0*/  UMOV UR19, 0x8 ;  /* 0x0000000800137882 */ /* 0x000fde0000000000 */
[----:B------:R-:W-:-:S07]  /*2ae0*/  NOP ;  /* 0x0000000000007918 */ /* 0x000fce0000000000 */
[----:B------:R-:W-:Y:S01]  /*2af0*/  QGMMA.64x256x32.F32.E4M3.E4M3 R24, gdesc[UR20], R24, gsb0 ;  /* 0x03e00000141879f3 */ /* 0x000fe20008000818 */
[----:B------:R-:W-:Y:S02]  /*2b00*/  ULDC UR20, c[0x0][0x50c] ;  /* 0x0001430000147ab9 */ /* 0x000fe40000000800 */
[----:B------:R-:W-:-:S04]  /*2b10*/  UISETP.NE.AND UP0, UPT, UR20, 0x8, UPT ;  /* 0x000000081400788c */ /* 0x000fc8000bf05270 */
[----:B------:R-:W-:-:S06]  /*2b20*/  USEL UR20, URZ, 0x1, UP0 ;  /* 0x000000013f147887 */ /* 0x000fcc0008000000 */
[----:B------:R-:W-:-:S13]  /*2b30*/  ISETP.NE.AND P0, PT, RZ, UR20, PT ;  /* 0x00000014ff007c0c */ /* 0x000fda000bf05270 */
[----:B--2---:R-:W-:Y:S05]  /*2b40*/  @!P0 BRA `(.L_x_24) ;  /* 0x0000000800808947 */ /* 0x004fea0003800000 */
[----:B------:R-:W-:Y:S02]  /*2b50*/  WARPGROUP.DEPBAR.LE gsb0, 0x0 ;  /* 0x00008000000079c5 */ /* 0x000fe40000010000 */
[----:B------:R-:W-:-:S01]  /*2b60*/  FADD R227, RZ, R25 ;  /* 0x00000019ffe37221 */ /* 0x000fc20000000000 */
[----:B------:R-:W-:Y:S01]  /*2b70*/  FADD R228, RZ, R24 ;  /* 0x00000018ffe47221 */ /* 0x000fe20000000000 */
[----:B------:R-:W-:-:S01]  /*2b80*/  FADD R226, RZ, R26 ;  /* 0x0000001affe27221 */ /* 0x000fc20000000000 */
[----:B------:R-:W-:Y:S01]  /*2b90*/  FADD R225, RZ, R27 ;  /* 0x0000001bffe17221 */ /* 0x000fe20000000000 */
[----:B------:R-:W-:-:S01]  /*2ba0*/  FADD R224, RZ, R28 ;  /* 0x0000001cffe07221 */ /* 0x000fc20000000000 */
[----:B------:R0:W-:Y:S01]  /*2bb0*/  STL [R1+0xa0], R227 ;  /* 0x0000a0e301007387 */ /* 0x0001e20000100800 */
[----:B------:R-:W-:-:S01]  /*2bc0*/  FADD R223, RZ, R29 ;  /* 0x0000001dffdf7221 */ /* 0x000fc20000000000 */
[----:B------:R-:W-:Y:S01]  /*2bd0*/  FADD R222, RZ, R30 ;  /* 0x0000001effde7221 */ /* 0x000fe20000000000 */
[----:B------:R-:W-:-:S01]  /*2be0*/  FADD R221, RZ, R31 ;  /* 0x0000001fffdd7221 */ /* 0x000fc20000000000 */
[----:B------:R-:W-:Y:S01]  /*2bf0*/  FADD R220, RZ, R32 ;  /* 0x00000020ffdc7221 */ /* 0x000fe20000000000 */
[----:B------:R-:W-:-:S01]  /*2c00*/  FADD R219, RZ, R33 ;  /* 0x00000021ffdb7221 */ /* 0x000fc20000000000 */
[----:B------:R-:W-:Y:S01]  /*2c10*/  FADD R218, RZ, R34 ;  /* 0x00000022ffda7221 */ /* 0x000fe20000000000 */
[----:B------:R-:W-:-:S01]  /*2c20*/  FADD R217, RZ, R35 ;  /* 0x00000023ffd97221 */ /* 0x000fc20000000000 */
[----:B------:R-:W-:Y:S01]  /*2c30*/  FADD R216, RZ, R36 ;  /* 0x00000024ffd87221 */ /* 0x000fe20000000000 */
[----:B------:R-:W-:-:S01]  /*2c40*/  FADD R215, RZ, R37 ;  /* 0x00000025ffd77221 */ /* 0x000fc20000000000 */
[----:B0-----:R-:W-:Y:S01]  /*2c50*/  FADD R227, RZ, R124 ;  /* 0x0000007cffe37221 */ /* 0x001fe20000000000 */
[----:B------:R-:W-:-:S01]  /*2c60*/  FADD R214, RZ, R38 ;  /* 0x00000026ffd67221 */ /* 0x000fc20000000000 */
[----:B------:R-:W-:Y:S01]  /*2c70*/  FADD R213, RZ, R39 ;  /* 0x00000027ffd57221 */ /* 0x000fe20000000000 */
[----:B------:R-:W-:-:S01]  /*2c80*/  FADD R212, RZ, R40 ;  /* 0x00000028ffd47221 */ /* 0x000fc20000000000 */
[----:B------:R-:W-:Y:S01]  /*2c90*/  FADD R211, RZ, R41 ;  /* 0x00000029ffd37221 */ /* 0x000fe20000000000 */
[----:B------:R0:W-:Y:S01]  /*2ca0*/  STL [R1], R227 ;  /* 0x000000e301007387 */ /* 0x0001e20000100800 */
        /* <DEDUP_REMOVED lines=94> */
[----:B0-----:R-:W-:-:S05]  /*3290*/  FADD R227, RZ, R131 ;  /* 0x00000083ffe37221 */ /* 0x001fca0000000000 */
[----:B------:R0:W-:Y:S02]  /*32a0*/  STL [R1+0x1c], R227 ;  /* 0x00001ce301007387 */ /* 0x0001e40000100800 */
        /* <DEDUP_REMOVED lines=39> */
[----:B------:R0:W-:Y:S04]  /*3520*/  STL [R1+0x6c], R227 ;  /* 0x00006ce301007387 */ /* 0x0001e80000100800 */
[----:B0-----:R0:W5:Y:S01]  /*3530*/  LDL.LU R227, [R1+0xa0] ;  /* 0x0000a00001e37983 */ /* 0x0011620000300800 */
[----:B------:R-:W-:-:S05]  /*3540*/  UMOV UR19, URZ ;  /* 0x0000003f00137c82 */ /* 0x000fca0008000000 */
.L_x_24:
[----:B------:R-:W-:Y:S01]  /*3550*/  UIADD3 UR27, UR9, 0x1, URZ ;  /* 0x00000001091b7890 */ /* 0x000fe2000fffe03f */
[----:B------:R-:W-:-:S03]  /*3560*/  UMOV UR21, 0x1 ;  /* 0x0000000100157882 */ /* 0x000fc60000000000 */
[----:B------:R-:W-:-:S04]  /*3570*/  UISETP.NE.AND UP0, UPT, UR27, 0x2, UPT ;  /* 0x000000021b00788c */ /* 0x000fc8000bf05270 */
[----:B------:R-:W-:Y:S02]  /*3580*/  USEL UR26, URZ, 0x1, UP0 ;  /* 0x000000013f1a7887 */ /* 0x000fe40008000000 */
[----:B------:R-:W-:Y:S02]  /*3590*/  USEL UR27, UR27, URZ, UP0 ;  /* 0x0000003f1b1b7287 */ /* 0x000fe40008000000 */
[----:B------:R-:W-:-:S12]  /*35a0*/  ULOP3.LUT UR26, UR16, UR26, URZ, 0x3c, !UPT ;  /* 0x0000001a101a7292 */ /* 0x000fd8000f8e3c3f */
.L_x_19:
[----:B------:R-:W-:-:S06]  /*35b0*/  UISETP.GE.AND UP0, UPT, UR11, 0x1, UPT ;  /* 0x000000010b00788c */ /* 0x000fcc000bf06270 */
[----:B------:R-:W-:-:S13]  /*35c0*/  PLOP3.LUT P0, PT, PT, PT, UP0, 0x80, 0x0 ;  /* 0x000000000000781c */ /* 0x000fda0003f0f008 */
[----:B------:R-:W-:Y:S05]  /*35d0*/  @!P0 BRA `(.L_x_25) ;  /* 0x00000014003c8947 */ /* 0x000fea0003800000 */
[----:B------:R-:W-:Y:S01]  /*35e0*/  UMOV UR28, UR11 ;  /* 0x0000000b001c7c82 */ /* 0x000fe20008000000 */
[----:B------:R-:W-:Y:S01]  /*35f0*/  UMOV UR29, UR9 ;  /* 0x00000009001d7c82 */ /* 0x000fe20008000000 */
[----:B------:R-:W-:-:S05]  /*3600*/  ULDC UR32, c[0x0][0x50c] ;  /* 0x0001430000207ab9 */ /* 0x000fca0000000800 */
.L_x_33:
[----:B------:R-:W-:-:S06]  /*3610*/  UISETP.NE.AND UP0, UPT, UR7, 0x3, UPT ;  /* 0x000000030700788c */ /* 0x000fcc000bf05270 */
[----:B------:R-:W-:-:S13]  /*3620*/  PLOP3.LUT P1, PT, PT, PT, UP0, 0x80, 0x0 ;  /* 0x000000000000781c */ /* 0x000fda0003f2f008 */
[----:B-----5:R-:W-:Y:S05]  /*3630*/  @!P1 BRA `(.L_x_26) ;  /* 0x0000000000049947 */ /* 0x020fea0003800000 */
[----:B------:R-:W-:Y:S01]  /*3640*/  BPT.TRAP 0x1 ;  /* 0x000000040000795c */ /* 0x000fe20000300000 */
.L_x_26:
[----:B------:R-:W-:Y:S01]  /*3650*/  ULEA UR22, UR27, UR8, 0x3 ;  /* 0x000000081b167291 */ /* 0x000fe2000f8e183f */
[----:B------:R-:W-:-:S05]  /*3660*/  IMAD.U32 R229, RZ, RZ, UR26 ;  /* 0x0000001affe57e24 */ /* 0x000fca000f8e00ff */
[----:B------:R-:W-:-:S04]  /*3670*/  SHF.L.U32 R229, R229, 0x1f, RZ ;  /* 0x0000001fe5e57819 */ /* 0x000fc800000006ff */
[----:B------:R1:W2:Y:S01]  /*3680*/  SYNCS.PHASECHK.TRANS64.TRYWAIT P0, [UR22], R229 ;  /* 0x000000e5ff0075a7 */ /* 0x0002a20008000156 */
[----:B------:R-:W-:Y:S05]  /*3690*/  @!P1 BRA `(.L_x_27) ;  /* 0x0000000000049947 */ /* 0x000fea0003800000 */
[----:B------:R-:W-:Y:S01]  /*36a0*/  BPT.TRAP 0x1 ;  /* 0x000000040000795c */ /* 0x000fe20000300000 */
.L_x_27:
[----:B--2---:R-:W-:Y:S05]  /*36b0*/  @P0 BRA `(.L_x_28) ;  /* 0x0000000000080947 */ /* 0x004fea0003800000 */
[----:B------:R-:W2:Y:S02]  /*36c0*/  SYNCS.PHASECHK.TRANS64.TRYWAIT P0, [UR22], R229 ;  /* 0x000000e5ff0075a7 */ /* 0x000ea40008000156 */
[----:B--2---:R-:W-:Y:S05]  /*36d0*/  @!P0 BRA `(.L_x_29) ;  /* 0x000000d000348947 */ /* 0x004fea0003800000 */
.L_x_28:
[----:B------:R-:W-:Y:S01]  /*36e0*/  UIADD3 UR22, UR8, 0x100, URZ ;  /* 0x0000010008167890 */ /* 0x000fe2000fffe03f */
[----:B------:R-:W-:Y:S01]  /*36f0*/  WARPGROUP.ARRIVE ;  /* 0x00000000000079c5 */ /* 0x000fe20000000000 */
[----:B------:R-:W-:Y:S02]  /*3700*/  UIADD3 UR23, UR8, 0x8100, URZ ;  /* 0x0000810008177890 */ /* 0x000fe4000fffe03f */
[----:B------:R-:W-:Y:S02]  /*3710*/  USHF.R.U32.HI UR22, URZ, 0x4, UR22 ;  /* 0x000000043f167899 */ /* 0x000fe40008011616 */
[----:B------:R-:W-:Y:S02]  /*3720*/  USHF.R.U32.HI UR23, URZ, 0x4, UR23 ;  /* 0x000000043f177899 */ /* 0x000fe40008011617 */
[----:B------:R-:W-:Y:S02]  /*3730*/  UISETP.NE.AND UP0, UPT, UR20, URZ, UPT ;  /* 0x0000003f1400728c */ /* 0x000fe4000bf05270 */
[----:B------:R-:W-:-:S02]  /*3740*/  ULOP3.LUT UR22, UR22, 0x3fff, URZ, 0xc0, !UPT ;  /* 0x00003fff16167892 */ /* 0x000fc4000f8ec03f */
[----:B------:R-:W-:Y:S02]  /*3750*/  ULOP3.LUT UR23, UR23, 0x3fff, URZ, 0xc0, !UPT ;  /* 0x00003fff17177892 */ /* 0x000fe4000f8ec03f */
[----:B------:R-:W-:Y:S02]  /*3760*/  USEL UR21, UR21, URZ, !UP0 ;  /* 0x0000003f15157287 */ /* 0x000fe4000c000000 */
[----:B------:R-:W-:Y:S02]  /*3770*/  ULOP3.LUT UR22, UR22, 0x10000, URZ, 0xfc, !UPT ;  /* 0x0001000016167892 */ /* 0x000fe4000f8efc3f */
[----:B------:R-:W-:Y:S02]  /*3780*/  ULOP3.LUT UR23, UR23, 0x10000, URZ, 0xfc, !UPT ;  /* 0x0001000017177892 */ /* 0x000fe4000f8efc3f */
[----:B------:R-:W-:Y:S02]  /*3790*/  UISETP.NE.U32.AND UP0, UPT, UR21, URZ, UPT ;  /* 0x0000003f1500728c */ /* 0x000fe4000bf05070 */
[----:B------:R-:W-:-:S02]  /*37a0*/  ULEA UR34, UR27, UR22, 0xa ;  /* 0x000000161b227291 */ /* 0x000fc4000f8e503f */
[----:B------:R-:W-:Y:S01]  /*37b0*/  ULEA UR33, UR27, UR23, 0xc ;  /* 0x000000171b217291 */ /* 0x000fe2000f8e603f */
[----:B------:R-:W-:Y:S02]  /*37c0*/  UMOV UR21, 0x40000040 ;  /* 0x4000004000157882 */ /* 0x000fe40000000000 */
[----:B------:R-:W-:Y:S01]  /*37d0*/  UMOV UR23, 0x40000040 ;  /* 0x4000004000177882 */ /* 0x000fe20000000000 */
[----:B------:R-:W-:Y:S01]  /*37e0*/  UIADD3 UR19, UR19, 0x8, URZ ;  /* 0x0000000813137890 */ /* 0x000fe2000fffe03f */
[----:B------:R-:W-:Y:S02]  /*37f0*/  UMOV UR20, UR34 ;  /* 0x0000002200147c82 */ /* 0x000fe40008000000 */
[----:B------:R-:W-:Y:S02]  /*3800*/  UMOV UR22, UR33 ;  /* 0x0000002100167c82 */ /* 0x000fe40008000000 */
[----:B------:R-:W-:Y:S01]  /*3810*/  QGMMA.64x256x32.F32.E4M3.E4M3 R24, gdesc[UR20], R24, UP0 ;  /* 0x03e00000141879f3 */ /* 0x000fe2000bf00818 */
[----:B------:R-:W-:-:S02]  /*3820*/  UIADD3 UR20, UR34, 0x2, URZ ;  /* 0x0000000222147890 */ /* 0x000fc4000fffe03f */
[----:B------:R-:W-:Y:S01]  /*3830*/  UIADD3 UR22, UR33, 0x2, URZ ;  /* 0x0000000221167890 */ /* 0x000fe2000fffe03f */
[----:B------:R-:W-:Y:S01]  /*3840*/  UMOV UR21, 0x40000040 ;  /* 0x4000004000157882 */ /* 0x000fe20000000000 */
[----:B------:R-:W-:Y:S01]  /*3850*/  UMOV UR23, 0x40000040 ;  /* 0x4000004000177882 */ /* 0x000fe20000000000 */
[----:B------:R-:W-:-:S15]  /*3860*/  UISETP.NE.AND UP0, UPT, UR19, UR32, UPT ;  /* 0x000000201300728c */ /* 0x000fde000bf05270 */
[----:B------:R-:W-:-:S07]  /*3870*/  NOP ;  /* 0x0000000000007918 */ /* 0x000fce0000000000 */
        /* <DEDUP_REMOVED lines=36> */
[----:B------:R-:W-:Y:S01]  /*3ac0*/  QGMMA.64x256x32.F32.E4M3.E4M3 R24, gdesc[UR20], R24, gsb0 ;  /* 0x03e00000141879f3 */ /* 0x000fe20008000818 */
[----:B------:R-:W-:-:S06]  /*3ad0*/  USEL UR20, URZ, 0x1, UP0 ;  /* 0x000000013f147887 */ /* 0x000fcc0008000000 */
[----:B------:R-:W-:Y:S01]  /*3ae0*/  ISETP.NE.AND P0, PT, RZ, UR20, PT ;  /* 0x00000014ff007c0c */ /* 0x000fe2000bf05270 */
[----:B------:R-:W-:-:S12]  /*3af0*/  WARPGROUP.DEPBAR.LE gsb0, 0x1 ;  /* 0x00008000000079c5 */ /* 0x000fd80000010100 */
[----:B------:R-:W-:Y:S05]  /*3b00*/  @!P0 BRA `(.L_x_30) ;  /* 0x0000000c00708947 */ /* 0x000fea0003800000 */
[----:B------:R-:W-:Y:S02]  /*3b10*/  WARPGROUP.DEPBAR.LE gsb0, 0x0 ;  /* 0x00008000000079c5 */ /* 0x000fe40000010000 */
[----:B-----5:R-:W-:-:S01]  /*3b20*/  FADD R227, R25, R227 ;  /* 0x000000e319e37221 */ /* 0x020fc20000000000 */
[----:B------:R-:W-:Y:S01]  /*3b30*/  FADD R226, R26, R226 ;  /* 0x000000e21ae27221 */ /* 0x000fe20000000000 */
[----:B------:R-:W-:-:S01]  /*3b40*/  FADD R225, R27, R225 ;  /* 0x000000e11be17221 */ /* 0x000fc20000000000 */
[----:B------:R-:W-:Y:S01]  /*3b50*/  FADD R224, R28, R224 ;  /* 0x000000e01ce07221 */ /* 0x000fe20000000000 */
[----:B------:R-:W-:-:S01]  /*3b60*/  FADD R223, R29, R223 ;  /* 0x000000df1ddf7221 */ /* 0x000fc20000000000 */
[----:B------:R2:W-:Y:S01]  /*3b70*/  STL [R1+0xa0], R227 ;  /* 0x0000a0e301007387 */ /* 0x0005e20000100800 */
[----:B------:R-:W-:-:S01]  /*3b80*/  FADD R222, R30, R222 ;  /* 0x000000de1ede7221 */ /* 0x000fc20000000000 */
[----:B------:R-:W-:Y:S01]  /*3b90*/  FADD R221, R31, R221 ;  /* 0x000000dd1fdd7221 */ /* 0x000fe20000000000 */
[----:B------:R-:W-:-:S01]  /*3ba0*/  FADD R220, R32, R220 ;  /* 0x000000dc20dc7221 */ /* 0x000fc20000000000 */
[----:B------:R-:W-:Y:S01]  /*3bb0*/  FADD R219, R33, R219 ;  /* 0x000000db21db7221 */ /* 0x000fe20000000000 */
[----:B------:R-:W-:-:S01]  /*3bc0*/  FADD R218, R34, R218 ;  /* 0x000000da22da7221 */ /* 0x000fc20000000000 */
[----:B------:R-:W-:Y:S01]  /*3bd0*/  FADD R217, R35, R217 ;  /* 0x000000d923d97221 */ /* 0x000fe20000000000 */
[----:B------:R-:W-:-:S01]  /*3be0*/  FADD R216, R36, R216 ;  /* 0x000000d824d87221 */ /* 0x000fc20000000000 */
[----:B------:R-:W-:Y:S01]  /*3bf0*/  FADD R215, R37, R215 ;  /* 0x000000d725d77221 */ /* 0x000fe20000000000 */
[----:B------:R-:W-:-:S01]  /*3c00*/  FADD R214, R38, R214 ;  /* 0x000000d626d67221 */ /* 0x000fc20000000000 */
[----:B--2---:R-:W2:Y:S01]  /*3c10*/  LDL.LU R227, [R1+0x28] ;  /* 0x0000280001e37983 */ /* 0x004ea20000300800 */
[----:B------:R-:W-:-:S01]  /*3c20*/  FADD R213, R39, R213 ;  /* 0x000000d527d57221 */ /* 0x000fc20000000000 */
[----:B------:R-:W-:Y:S01]  /*3c30*/  FADD R212, R40, R212 ;  /* 0x000000d428d47221 */ /* 0x000fe20000000000 */
[----:B------:R-:W-:-:S01]  /*3c40*/  FADD R211, R41, R211 ;  /* 0x000000d329d37221 */ /* 0x000fc20000000000 */
[----:B------:R3:W-:Y:S01]  /*3c50*/  STL [R1+0xa4], R226 ;  /* 0x0000a4e201007387 */ /* 0x0007e20000100800 */
[----:B------:R-:W-:-:S03]  /*3c60*/  FADD R228, R24, R228 ;  /* 0x000000e418e47221 */ /* 0x000fc60000000000 */
[----:B---3--:R-:W3:Y:S04]  /*3c70*/  LDL.LU R226, [R1+0x24] ;  /* 0x0000240001e27983 */ /* 0x008ee80000300800 */
[----:B------:R4:W-:Y:S04]  /*3c80*/  STL [R1+0xa8], R225 ;  /* 0x0000a8e101007387 */ /* 0x0009e80000100800 */
[----:B----4-:R-:W4:Y:S04]  /*3c90*/  LDL.LU R225, [R1+0x20] ;  /* 0x0000200001e17983 */ /* 0x010f280000300800 */
[----:B------:R0:W-:Y:S04]  /*3ca0*/  STL [R1+0xac], R224 ;  /* 0x0000ace001007387 */ /* 0x0001e80000100800 */
[----:B0-----:R-:W4:Y:S04]  /*3cb0*/  LDL.LU R224, [R1+0x1c] ;  /* 0x00001c0001e07983 */ /* 0x001f280000300800 */
        /* <DEDUP_REMOVED lines=13> */
[----:B0-----:R-:W4:Y:S04]  /*3d90*/  LDL.LU R217, [R1] ;  /* 0x0000000001d97983 */ /* 0x001f280000300800 */
[----:B------:R-:W-:Y:S04]  /*3da0*/  STL [R1+0xcc], R216 ;  /* 0x0000ccd801007387 */ /* 0x000fe80000100800 */
[----:B------:R-:W-:Y:S04]  /*3db0*/  STL [R1+0xd0], R215 ;  /* 0x0000d0d701007387 */ /* 0x000fe80000100800 */
[----:B------:R-:W-:Y:S04]  /*3dc0*/  STL [R1+0xd4], R214 ;  /* 0x0000d4d601007387 */ /* 0x000fe80000100800 */
[----:B------:R-:W-:Y:S04]  /*3dd0*/  STL [R1+0xd8], R213 ;  /* 0x0000d8d501007387 */ /* 0x000fe80000100800 */
[----:B------:R-:W-:Y:S04]  /*3de0*/  STL [R1+0xdc], R212 ;  /* 0x0000dcd401007387 */ /* 0x000fe80000100800 */
[----:B------:R0:W-:Y:S01]  /*3df0*/  STL [R1+0xe0], R211 ;  /* 0x0000e0d301007387 */ /* 0x0001e20000100800 */
[----:B--2---:R-:W-:-:S01]  /*3e00*/  FADD R227, R134, R227 ;  /* 0x000000e386e37221 */ /* 0x004fc20000000000 */
[----:B---3--:R-:W-:Y:S01]  /*3e10*/  FADD R226, R133, R226 ;  /* 0x000000e285e27221 */ /* 0x008fe20000000000 */
[----:B----4-:R-:W-:-:S01]  /*3e20*/  FADD R225, R132, R225 ;  /* 0x000000e184e17221 */ /* 0x010fc20000000000 */
[----:B------:R-:W-:Y:S01]  /*3e30*/  FADD R224, R131, R224 ;  /* 0x000000e083e07221 */ /* 0x000fe20000000000 */
[----:B------:R-:W-:-:S01]  /*3e40*/  FADD R223, R130, R223 ;  /* 0x000000df82df7221 */ /* 0x000fc20000000000 */
[----:B------:R-:W-:Y:S01]  /*3e50*/  FADD R222, R129, R222 ;  /* 0x000000de81de7221 */ /* 0x000fe20000000000 */
[----:B------:R-:W-:-:S01]  /*3e60*/  FADD R221, R128, R221 ;  /* 0x000000dd80dd7221 */ /* 0x000fc20000000000 */
[----:B------:R-:W-:Y:S01]  /*3e70*/  FADD R220, R127, R220 ;  /* 0x000000dc7fdc7221 */ /* 0x000fe20000000000 */
[----:B------:R-:W-:-:S01]  /*3e80*/  FADD R219, R126, R219 ;  /* 0x000000db7edb7221 */ /* 0x000fc20000000000 */
[----:B------:R-:W-:Y:S01]  /*3e90*/  FADD R218, R125, R218 ;  /* 0x000000da7dda7221 */ /* 0x000fe20000000000 */
[----:B------:R-:W-:-:S05]  /*3ea0*/  FADD R217, R124, R217 ;  /* 0x000000d97cd97221 */ /* 0x000fca0000000000 */
[----:B------:R2:W-:Y:S04]  /*3eb0*/  STL [R1], R217 ;  /* 0x000000d901007387 */ /* 0x0005e80000100800 */
[----:B------:R3:W-:Y:S04]  /*3ec0*/  STL [R1+0x4], R218 ;  /* 0x000004da01007387 */ /* 0x0007e80000100800 */
[----:B------:R4:W-:Y:S04]  /*3ed0*/  STL [R1+0x8], R219 ;  /* 0x000008db01007387 */ /* 0x0009e80000100800 */
[----:B------:R1:W-:Y:S04]  /*3ee0*/  STL [R1+0xc], R220 ;  /* 0x00000cdc01007387 */ /* 0x0003e80000100800 */
[----:B------:R1:W-:Y:S04]  /*3ef0*/  STL [R1+0x10], R221 ;  /* 0x000010dd01007387 */ /* 0x0003e80000100800 */
[----:B------:R1:W-:Y:S04]  /*3f00*/  STL [R1+0x14], R222 ;  /* 0x000014de01007387 */ /* 0x0003e80000100800 */
[----:B------:R1:W-:Y:S04]  /*3f10*/  STL [R1+0x18], R223 ;  /* 0x000018df01007387 */ /* 0x0003e80000100800 */
[----:B------:R1:W-:Y:S04]  /*3f20*/  STL [R1+0x1c], R224 ;  /* 0x00001ce001007387 */ /* 0x0003e80000100800 */
[----:B0-----:R-:W4:Y:S04]  /*3f30*/  LDL.LU R211, [R1+0x2c] ;  /* 0x00002c0001d37983 */ /* 0x001f280000300800 */
[----:B------:R0:W-:Y:S04]  /*3f40*/  STL [R1+0x20], R225 ;  /* 0x000020e101007387 */ /* 0x0001e80000100800 */
[----:B------:R-:W4:Y:S04]  /*3f50*/  LDL.LU R212, [R1+0x30] ;  /* 0x0000300001d47983 */ /* 0x000f280000300800 */
[----:B------:R0:W-:Y:S04]  /*3f60*/  STL [R1+0x24], R226 ;  /* 0x000024e201007387 */ /* 0x0001e80000100800 */
[----:B------:R-:W4:Y:S04]  /*3f70*/  LDL.LU R213, [R1+0x34] ;  /* 0x0000340001d57983 */ /* 0x000f280000300800 */
[----:B------:R0:W-:Y:S04]  /*3f80*/  STL [R1+0x28], R227 ;  /* 0x000028e301007387 */ /* 0x0001e80000100800 */
[----:B------:R-:W4:Y:S04]  /*3f90*/  LDL.LU R214, [R1+0x38] ;  /* 0x0000380001d67983 */ /* 0x000f280000300800 */
[----:B------:R-:W4:Y:S04]  /*3fa0*/  LDL.LU R215, [R1+0x3c] ;  /* 0x00003c0001d77983 */ /* 0x000f280000300800 */
[----:B------:R-:W4:Y:S04]  /*3fb0*/  LDL.LU R216, [R1+0x40] ;  /* 0x0000400001d87983 */ /* 0x000f280000300800 */
[----:B--2---:R-:W2:Y:S04]  /*3fc0*/  LDL.LU R217, [R1+0x44] ;  /* 0x0000440001d97983 */ /* 0x004ea80000300800 */
[----:B---3--:R-:W3:Y:S04]  /*3fd0*/  LDL.LU R218, [R1+0x48] ;  /* 0x0000480001da7983 */ /* 0x008ee80000300800 */
[----:B----4-:R-:W4:Y:S04]  /*3fe0*/  LDL.LU R219, [R1+0x4c] ;  /* 0x00004c0001db7983 */ /* 0x010f280000300800 */
[----:B-1----:R-:W4:Y:S04]  /*3ff0*/  LDL.LU R220, [R1+0x50] ;  /* 0x0000500001dc7983 */ /* 0x002f280000300800 */
[----:B------:R-:W4:Y:S04]  /*4000*/  LDL.LU R221, [R1+0x54] ;  /* 0x0000540001dd7983 */ /* 0x000f280000300800 */
[----:B------:R-:W4:Y:S04]  /*4010*/  LDL.LU R222, [R1+0x58] ;  /* 0x0000580001de7983 */ /* 0x000f280000300800 */
[----:B------:R-:W4:Y:S04]  /*4020*/  LDL.LU R223, [R1+0x5c] ;  /* 0x00005c0001df7983 */ /* 0x000f280000300800 */
[----:B------:R-:W4:Y:S04]  /*4030*/  LDL.LU R224, [R1+0x60] ;  /* 0x0000600001e07983 */ /* 0x000f280000300800 */
[----:B0-----:R-:W4:Y:S04]  /*4040*/  LDL.LU R225, [R1+0x64] ;  /* 0x0000640001e17983 */ /* 0x001f280000300800 */
[----:B------:R-:W4:Y:S04]  /*4050*/  LDL.LU R226, [R1+0x68] ;  /* 0x0000680001e27983 */ /* 0x000f280000300800 */
[----:B------:R-:W4:Y:S01]  /*4060*/  LDL.LU R227, [R1+0x6c] ;  /* 0x00006c0001e37983 */ /* 0x000f220000300800 */
[----:B------:R-:W-:-:S05]  /*4070*/  FADD R211, R135, R211 ;  /* 0x000000d387d37221 */ /* 0x000fca0000000000 */
[----:B------:R0:W-:Y:S01]  /*4080*/  STL [R1+0x2c], R211 ;  /* 0x00002cd301007387 */ /* 0x0001e20000100800 */
[----:B------:R-:W-:-:S03]  /*4090*/  FADD R212, R136, R212 ;  /* 0x000000d488d47221 */ /* 0x000fc60000000000 */
[----:B0-----:R0:W5:Y:S01]  /*40a0*/  LDL.LU R211, [R1+0xe0] ;  /* 0x0000e00001d37983 */ /* 0x0011620000300800 */
[----:B------:R-:W-:-:S03]  /*40b0*/  FADD R213, R137, R213 ;  /* 0x000000d589d57221 */ /* 0x000fc60000000000 */
[----:B------:R1:W-:Y:S01]  /*40c0*/  STL [R1+0x30], R212 ;  /* 0x000030d401007387 */ /* 0x0003e20000100800 */
[----:B------:R-:W-:-:S01]  /*40d0*/  FADD R214, R138, R214 ;  /* 0x000000d68ad67221 */ /* 0x000fc20000000000 */
[----:B------:R-:W-:Y:S02]  /*40e0*/  FADD R215, R139, R215 ;  /* 0x000000d78bd77221 */ /* 0x000fe40000000000 */
[----:B-1----:R0:W5:Y:S01]  /*40f0*/  LDL.LU R212, [R1+0xdc] ;  /* 0x0000dc0001d47983 */ /* 0x0021620000300800 */
[----:B------:R-:W-:-:S03]  /*4100*/  FADD R216, R140, R216 ;  /* 0x000000d88cd87221 */ /* 0x000fc60000000000 */
[----:B------:R1:W-:Y:S01]  /*4110*/  STL [R1+0x34], R213 ;  /* 0x000034d501007387 */ /* 0x0003e20000100800 */
[----:B--2---:R-:W-:-:S03]  /*4120*/  FADD R217, R141, R217 ;  /* 0x000000d98dd97221 */ /* 0x004fc60000000000 */
[----:B-1----:R0:W5:Y:S01]  /*4130*/  LDL.LU R213, [R1+0xd8] ;  /* 0x0000d80001d57983 */ /* 0x0021620000300800 */
[----:B---3--:R-:W-:-:S03]  /*4140*/  FADD R218, R142, R218 ;  /* 0x000000da8eda7221 */ /* 0x008fc60000000000 */
[----:B------:R1:W-:Y:S01]  /*4150*/  STL [R1+0x38], R214 ;  /* 0x000038d601007387 */ /* 0x0003e20000100800 */
[----:B----4-:R-:W-:-:S01]  /*4160*/  FADD R219, R143, R219 ;  /* 0x000000db8fdb7221 */ /* 0x010fc20000000000 */
[----:B------:R-:W-:Y:S02]  /*4170*/  FADD R220, R144, R220 ;  /* 0x000000dc90dc7221 */ /* 0x000fe40000000000 */
[----:B-1----:R0:W5:Y:S04]  /*4180*/  LDL.LU R214, [R1+0xd4] ;  /* 0x0000d40001d67983 */ /* 0x0021680000300800 */
[----:B------:R1:W-:Y:S01]  /*4190*/  STL [R1+0x3c], R215 ;  /* 0x00003cd701007387 */ /* 0x0003e20000100800 */
[----:B------:R-:W-:-:S01]  /*41a0*/  FADD R221, R145, R221 ;  /* 0x000000dd91dd7221 */ /* 0x000fc20000000000 */
[----:B------:R-:W-:-:S02]  /*41b0*/  FADD R222, R146, R222 ;  /* 0x000000de92de7221 */ /* 0x000fc40000000000 */
[----:B-1----:R0:W5:Y:S04]  /*41c0*/  LDL.LU R215, [R1+0xd0] ;  /* 0x0000d00001d77983 */ /* 0x0021680000300800 */
[----:B------:R1:W-:Y:S01]  /*41d0*/  STL [R1+0x40], R216 ;  /* 0x000040d801007387 */ /* 0x0003e20000100800 */
[----:B------:R-:W-:-:S03]  /*41e0*/  FADD R223, R147, R223 ;  /* 0x000000df93df7221 */ /* 0x000fc60000000000 */
        /* <DEDUP_REMOVED lines=13> */
[----:B------:R1:W-:Y:S04]  /*42c0*/  STL [R1+0x54], R221 ;  /* 0x000054dd01007387 */ /* 0x0003e80000100800 */
        /* <DEDUP_REMOVED lines=12> */
[----:B-1----:R0:W5:Y:S01]  /*4390*/  LDL.LU R227, [R1+0xa0] ;  /* 0x0000a00001e37983 */ /* 0x0021620000300800 */
        /* <DEDUP_REMOVED lines=82> */
[----:B0-----:R-:W-:-:S06]  /*48c0*/  UMOV UR19, URZ ;  /* 0x0000003f00137c82 */ /* 0x001fcc0008000000 */
.L_x_30:
[----:B------:R-:W-:Y:S05]  /*48d0*/  @!P1 BRA `(.L_x_31) ;  /* 0x0000000000049947 */ /* 0x000fea0003800000 */
[----:B------:R-:W-:Y:S01]  /*48e0*/  BPT.TRAP 0x1 ;  /* 0x000000040000795c */ /* 0x000fe20000300000 */
.L_x_31:
[----:B------:R2:W-:Y:S04]  /*48f0*/  STL [R1+0xa4], R2 ;  /* 0x0000a40201007387 */ /* 0x0005e80000100800 */
[----:B--2---:R-:W2:Y:S04]  /*4900*/  LDL R2, [R1+0x74] ;  /* 0x0000740001027983 */ /* 0x004ea80000100800 */
[----:B-----5:R3:W-:Y:S04]  /*4910*/  STL [R1+0xa0], R0 ;  /* 0x0000a00001007387 */ /* 0x0207e80000100800 */
[----:B---3--:R-:W3:Y:S01]  /*4920*/  LDL R0, [R1+0x78] ;  /* 0x0000780001007983 */ /* 0x008ee20000100800 */
[----:B-1----:R-:W-:Y:S01]  /*4930*/  IMAD.U32 R229, RZ, RZ, UR29 ;  /* 0x0000001dffe57e24 */ /* 0x002fe2000f8e00ff */
[----:B--2---:R-:W-:-:S02]  /*4940*/  ISETP.NE.AND P0, PT, R2, RZ, PT ;  /* 0x000000ff0200720c */ /* 0x004fc40003f05270 */
[----:B------:R1:W5:Y:S11]  /*4950*/  LDL.LU R2, [R1+0xa4] ;  /* 0x0000a40001027983 */ /* 0x0003760000300800 */
[----:B------:R-:W-:-:S05]  /*4960*/  @P0 LEA R229, R229, UR8, 0x3 ;  /* 0x00000008e5e50c11 */ /* 0x000fca000f8e18ff */
[----:B------:R-:W-:-:S05]  /*4970*/  @P0 VIADD R229, R229, 0x10 ;  /* 0x00000010e5e50836 */ /* 0x000fca0000000000 */
[----:B---3--:R-:W-:Y:S02]  /*4980*/  @P0 PRMT R229, R0, 0x654, R229 ;  /* 0x0000065400e50816 */ /* 0x008fe400000000e5 */
[----:B------:R1:W5:Y:S01]  /*4990*/  LDL.LU R0, [R1+0xa0] ;  /* 0x0000a00001007983 */ /* 0x0003620000300800 */
[----:B------:R-:W-:Y:S01]  /*49a0*/  UISETP.GT.U32.AND UP0, UPT, UR4, 0x1, UPT ;  /* 0x000000010400788c */ /* 0x000fe2000bf04070 */
[----:B------:R1:W-:Y:S05]  /*49b0*/  @P0 SYNCS.ARRIVE.TRANS64.RED.A1T0 RZ, [R229+URZ], RZ ;  /* 0x000000ffe5ff09a7 */ /* 0x0003ea000810043f */
[----:B------:R-:W-:-:S13]  /*49c0*/  PLOP3.LUT P0, PT, PT, PT, UP0, 0x80, 0x0 ;  /* 0x000000000000781c */ /* 0x000fda0003f0f008 */
[----:B-1----:R-:W-:Y:S05]  /*49d0*/  @P0 BRA `(.L_x_32) ;  /* 0x0000000000040947 */ /* 0x002fea0003800000 */
[----:B------:R-:W-:Y:S01]  /*49e0*/  BPT.TRAP 0x1 ;  /* 0x000000040000795c */ /* 0x000fe20000300000 */
.L_x_32:
[----:B------:R-:W-:Y:S02]  /*49f0*/  UISETP.GT.AND UP3, UPT, UR28, 0x1, UPT ;  /* 0x000000011c00788c */ /* 0x000fe4000bf64270 */
[----:B------:R-:W-:Y:S02]  /*4a00*/  UIADD3 UR27, UR27, 0x1, URZ ;  /* 0x000000011b1b7890 */ /* 0x000fe4000fffe03f */
[----:B------:R-:W-:Y:S02]  /*4a10*/  UIADD3 UR29, UR29, 0x1, URZ ;  /* 0x000000011d1d7890 */ /* 0x000fe4000fffe03f */
[----:B------:R-:W-:Y:S01]  /*4a20*/  PLOP3.LUT P0, PT, PT, PT, UP3, 0x80, 0x0 ;  /* 0x000000000000781c */ /* 0x000fe20003f0f038 */
[----:B------:R-:W-:Y:S02]  /*4a30*/  UISETP.NE.AND UP0, UPT, UR27, 0x2, UPT ;  /* 0x000000021b00788c */ /* 0x000fe4000bf05270 */
[----:B------:R-:W-:Y:S02]  /*4a40*/  UIADD3 UR22, UR28, -0x1, URZ ;  /* 0xffffffff1c167890 */ /* 0x000fe4000fffe03f */
[----:B------:R-:W-:-:S02]  /*4a50*/  USEL UR21, URZ, 0x1, UP0 ;  /* 0x000000013f157887 */ /* 0x000fc40008000000 */
[----:B------:R-:W-:Y:S02]  /*4a60*/  UISETP.NE.AND UP1, UPT, UR29, 0x2, UPT ;  /* 0x000000021d00788c */ /* 0x000fe4000bf25270 */
[----:B------:R-:W-:Y:S02]  /*4a70*/  ULOP3.LUT UR26, UR26, UR21, URZ, 0x3c, !UPT ;  /* 0x000000151a1a7292 */ /* 0x000fe4000f8e3c3f */
[----:B------:R-:W-:Y:S02]  /*4a80*/  USEL UR27, UR27, URZ, UP0 ;  /* 0x0000003f1b1b7287 */ /* 0x000fe40008000000 */
[----:B------:R-:W-:Y:S01]  /*4a90*/  USEL UR29, UR29, URZ, UP1 ;  /* 0x0000003f1d1d7287 */ /* 0x000fe20008800000 */
[----:B------:R-:W-:Y:S01]  /*4aa0*/  UMOV UR21, 0x1 ;  /* 0x0000000100157882 */ /* 0x000fe20000000000 */
[----:B------:R-:W-:Y:S01]  /*4ab0*/  UMOV UR28, UR22 ;  /* 0x00000016001c7c82 */ /* 0x000fe20008000000 */
[----:B------:R-:W-:Y:S09]  /*4ac0*/  @P0 BRA `(.L_x_33) ;  /* 0xffffffe800d00947 */ /* 0x000ff2000383ffff */
.L_x_25:
[----:B------:R-:W-:-:S04]  /*4ad0*/  UISETP.NE.AND UP0, UPT, UR19, URZ, UPT ;  /* 0x0000003f1300728c */ /* 0x000fc8000bf05270 */
[----:B------:R-:W-:-:S06]  /*4ae0*/  USEL UR19, URZ, 0x1, !UP0 ;  /* 0x000000013f137887 */ /* 0x000fcc000c000000 */
[----:B------:R-:W-:-:S13]  /*4af0*/  ISETP.NE.AND P0, PT, RZ, UR19, PT ;  /* 0x00000013ff007c0c */ /* 0x000fda000bf05270 */
[----:B------:R-:W-:Y:S05]  /*4b00*/  @!P0 BRA `(.L_x_34) ;  /* 0x0000000c00c48947 */ /* 0x000fea0003800000 */
[----:B------:R-:W-:Y:S02]  /*4b10*/  WARPGROUP.DEPBAR.LE gsb0, 0x0 ;  /* 0x00008000000079c5 */ /* 0x000fe40000010000 */
[----:B-----5:R-:W-:Y:S01]  /*4b20*/  FADD R227, R25, R227 ;  /* 0x000000e319e37221 */ /* 0x020fe20000000000 */
[----:B------:R-:W-:-:S04]  /*4b30*/  FADD R228, R24, R228 ;  /* 0x000000e418e47221 */ /* 0x000fc80000000000 */
[----:B------:R1:W-:Y:S04]  /*4b40*/  STL [R1+0xa0], R227 ;  /* 0x0000a0e301007387 */ /* 0x0003e80000100800 */
[----:B-1----:R-:W2:Y:S04]  /*4b50*/  LDL.LU R227, [R1+0x6c] ;  /* 0x00006c0001e37983 */ /* 0x002ea80000300800 */
[----:B--2---:R1:W-:Y:S04]  /*4b60*/  STL [R1+0xa4], R227 ;  /* 0x0000a4e301007387 */ /* 0x0043e80000100800 */
        /* <DEDUP_REMOVED lines=52> */
[----:B-1----:R-:W2:Y:S01]  /*4eb0*/  LDL.LU R227, [R1] ;  /* 0x0000000001e37983 */ /* 0x002ea20000300800 */
[----:B------:R-:W-:Y:S01]  /*4ec0*/  FADD R226, R26, R226 ;  /* 0x000000e21ae27221 */ /* 0x000fe20000000000 */
        /* <DEDUP_REMOVED lines=97> */
[----:B--2---:R-:W-:-:S05]  /*54e0*/  FADD R227, R124, R227 ;  /* 0x000000e37ce37221 */ /* 0x004fca0000000000 */
[----:B------:R1:W-:Y:S04]  /*54f0*/  STL [R1], R227 ;  /* 0x000000e301007387 */ /* 0x0003e80000100800 */
[----:B-1----:R-:W2:Y:S02]  /*5500*/  LDL.LU R227, [R1+0x10c] ;  /* 0x00010c0001e37983 */ /* 0x002ea40000300800 */
[----:B--2---:R-:W-:-:S05]  /*5510*/  FADD R227, R125, R227 ;  /* 0x000000e37de37221 */ /* 0x004fca0000000000 */
[----:B------:R1:W-:Y:S04]  /*5520*/  STL [R1+0x4], R227 ;  /* 0x000004e301007387 */ /* 0x0003e80000100800 */
        /* <DEDUP_REMOVED lines=78> */
[----:B-1----:R1:W5:Y:S02]  /*5a10*/  LDL.LU R227, [R1+0xa0] ;  /* 0x0000a00001e37983 */ /* 0x0023640000300800 */
.L_x_34:
[----:B------:R-:W-:Y:S01]  /*5a20*/  ULDC UR19, c[0x0][0x28c] ;  /* 0x0000a30000137ab9 */ /* 0x000fe20000000800 */
[----:B------:R-:W-:Y:S01]  /*5a30*/  IMAD.U32 R229, RZ, RZ, UR14 ;  /* 0x0000000effe57e24 */ /* 0x000fe2000f8e00ff */
[----:B------:R-:W-:-:S03]  /*5a40*/  UISETP.GE.AND UP0, UPT, UR19, 0x1, UPT ;  /* 0x000000011300788c */ /* 0x000fc6000bf06270 */
[----:B------:R2:W-:Y:S01]  /*5a50*/  SYNCS.ARRIVE.TRANS64.A1T0 RZ, [R229+UR10], RZ ;  /* 0x000000ffe5ff79a7 */ /* 0x0005e2000810000a */
[----:B------:R-:W-:Y:S02]  /*5a60*/  WARPGROUP.DEPBAR.LE gsb0, 0x0 ;  /* 0x00008000000079c5 */ /* 0x000fe40000010000 */
[----:B------:R-:W-:-:S13]  /*5a70*/  PLOP3.LUT P0, PT, PT, PT, UP0, 0x80, 0x0 ;  /* 0x000000000000781c */ /* 0x000fda0003f0f008 */
[----:B--2---:R-:W-:Y:S05]  /*5a80*/  @!P0 BRA `(.L_x_35) ;  /* 0x0000000000608947 */ /* 0x004fea0003800000 */
[----:B------:R-:W-:-:S06]  /*5a90*/  UISETP.NE.AND UP0, UPT, UR7, 0x3, UPT ;  /* 0x000000030700788c */ /* 0x000fcc000bf05270 */
[----:B------:R-:W-:-:S13]  /*5aa0*/  PLOP3.LUT P0, PT, PT, PT, UP0, 0x80, 0x0 ;  /* 0x000000000000781c */ /* 0x000fda0003f0f008 */
[----:B------:R-:W-:Y:S05]  /*5ab0*/  @!P0 BRA `(.L_x_36) ;  /* 0x0000000000048947 */ /* 0x000fea0003800000 */
[----:B------:R-:W-:Y:S01]  /*5ac0*/  BPT.TRAP 0x1 ;  /* 0x000000040000795c */ /* 0x000fe20000300000 */
.L_x_36:
[----:B-----5:R2:W-:Y:S04]  /*5ad0*/  STL [R1+0xa4], R2 ;  /* 0x0000a40201007387 */ /* 0x0205e80000100800 */
[----:B--2---:R-:W2:Y:S04]  /*5ae0*/  LDL R2, [R1+0x74] ;  /* 0x0000740001027983 */ /* 0x004ea80000100800 */
[----:B------:R3:W-:Y:S04]  /*5af0*/  STL [R1+0xa0], R0 ;  /* 0x0000a00001007387 */ /* 0x0007e80000100800 */
[----:B---3--:R-:W3:Y:S01]  /*5b00*/  LDL R0, [R1+0x78] ;  /* 0x0000780001007983 */ /* 0x008ee20000100800 */
[----:B------:R-:W-:Y:S01]  /*5b10*/  IMAD.U32 R25, RZ, RZ, UR8 ;  /* 0x00000008ff197e24 */ /* 0x000fe2000f8e00ff */
[----:B--2---:R-:W-:-:S02]  /*5b20*/  ISETP.NE.AND P0, PT, R2, RZ, PT ;  /* 0x000000ff0200720c */ /* 0x004fc40003f05270 */
[----:B------:R2:W5:Y:S11]  /*5b30*/  LDL.LU R2, [R1+0xa4] ;  /* 0x0000a40001027983 */ /* 0x0005760000300800 */
[----:B------:R-:W-:-:S05]  /*5b40*/  VOTEU.ANY UP0, P0 ;  /* 0x00000000003f7886 */ /* 0x000fca0000000100 */
[----:B------:R-:W-:-:S06]  /*5b50*/  @UP0 UIADD3 UR20, UR11, UR9, URZ ;  /* 0x000000090b140290 */ /* 0x000fcc000fffe03f */
[----:B------:R-:W-:-:S04]  /*5b60*/  IMAD.U32 R24, RZ, RZ, UR20 ;  /* 0x00000014ff187e24 */ /* 0x000fc8000f8e00ff */
[----:B------:R-:W-:-:S05]  /*5b70*/  @P0 IMAD.SHL.U32 R24, R24, 0x8, RZ ;  /* 0x0000000818180824 */ /* 0x000fca00078e00ff */
[----:B------:R-:W-:-:S04]  /*5b80*/  @P0 LOP3.LUT R24, R24, 0x8, RZ, 0xc0, !PT ;  /* 0x0000000818180812 */ /* 0x000fc800078ec0ff */
[----:B------:R-:W-:-:S04]  /*5b90*/  @P0 IADD3 R24, R25, 0x10, R24 ;  /* 0x0000001019180810 */ /* 0x000fc80007ffe018 */
[----:B---3--:R-:W-:Y:S02]  /*5ba0*/  @P0 PRMT R24, R0, 0x654, R24 ;  /* 0x0000065400180816 */ /* 0x008fe40000000018 */
[----:B------:R2:W5:Y:S01]  /*5bb0*/  LDL.LU R0, [R1+0xa0] ;  /* 0x0000a00001007983 */ /* 0x0005620000300800 */
[----:B------:R-:W-:Y:S01]  /*5bc0*/  UISETP.GT.U32.AND UP0, UPT, UR4, 0x1, UPT ;  /* 0x000000010400788c */ /* 0x000fe2000bf04070 */
[----:B------:R2:W-:Y:S05]  /*5bd0*/  @P0 SYNCS.ARRIVE.TRANS64.RED.A1T0 RZ, [R24+URZ], RZ ;  /* 0x000000ff18ff09a7 */ /* 0x0005ea000810043f */
[----:B------:R-:W-:-:S13]  /*5be0*/  PLOP3.LUT P0, PT, PT, PT, UP0, 0x80, 0x0 ;  /* 0x000000000000781c */ /* 0x000fda0003f0f008 */
[----:B--2---:R-:W-:Y:S05]  /*5bf0*/  @P0 BRA `(.L_x_35) ;  /* 0x0000000000040947 */ /* 0x004fea0003800000 */
[----:B------:R-:W-:Y:S01]  /*5c00*/  BPT.TRAP 0x1 ;  /* 0x000000040000795c */ /* 0x000fe20000300000 */
.L_x_35:
[----:B-----5:R2:W-:Y:S01]  /*5c10*/  STL [R1+0xa0], R0 ;  /* 0x0000a00001007387 */ /* 0x0205e20000100800 */
[----:B------:R-:W-:Y:S01]  /*5c20*/  IMAD.U32 R24, RZ, RZ, UR12 ;  /* 0x0000000cff187e24 */ /* 0x000fe2000f8e00ff */
[----:B------:R-:W-:Y:S01]  /*5c30*/  ULEA UR21, UR6, UR9, 0x1 ;  /* 0x0000000906157291 */ /* 0x000fe2000f8e083f */
[----:B------:R-:W3:Y:S01]  /*5c40*/  LDC R35, c[0x0][0x288] ;  /* 0x0000a200ff237b82 */ /* 0x000ee20000000800 */
[----:B--2---:R-:W2:Y:S02]  /*5c50*/  LDL R0, [R1+0x8c] ;  /* 0x00008c0001007983 */ /* 0x004ea40000100800 */
[----:B------:R-:W-:Y:S01]  /*5c60*/  SHF.L.U32 R24, R24, 0x1f, RZ ;  /* 0x0000001f18187819 */ /* 0x000fe200000006ff */
[----:B------:R-:W-:Y:S02]  /*5c70*/  USHF.R.U32.HI UR20, URZ, 0x1, UR21 ;  /* 0x000000013f147899 */ /* 0x000fe40008011615 */
[----:B------:R-:W-:Y:S01]  /*5c80*/  UIADD3 UR19, UR19, 0x1fe, URZ ;  /* 0x000001fe13137890 */ /* 0x000fe2000fffe03f */
[----:B------:R-:W4:Y:S01]  /*5c90*/  SYNCS.PHASECHK.TRANS64.TRYWAIT P0, [UR13+0x8], R24 ;  /* 0x00000818ff0075a7 */ /* 0x000f22000800014d */
[----:B------:R-:W-:-:S02]  /*5ca0*/  ULOP3.LUT UR20, UR20, 0x1, URZ, 0xc0, !UPT ;  /* 0x0000000114147892 */ /* 0x000fc4000f8ec03f */
[----:B------:R-:W-:Y:S02]  /*5cb0*/  UISETP.GT.U32.AND UP0, UPT, UR21, 0x1, UPT ;  /* 0x000000011500788c */ /* 0x000fe4000bf04070 */
[----:B------:R-:W-:Y:S02]  /*5cc0*/  UISETP.NE.U32.AND UP1, UPT, UR20, 0x1, UPT ;  /* 0x000000011400788c */ /* 0x000fe4000bf25070 */
[----:B------:R-:W-:Y:S02]  /*5cd0*/  UISETP.LT.U32.AND UP0, UPT, UR19, 0x1ff, UP0 ;  /* 0x000001ff1300788c */ /* 0x000fe40008701070 */
[----:B------:R-:W-:Y:S02]  /*5ce0*/  UISETP.GT.U32.AND UP1, UPT, UR19, 0x1fe, !UP1 ;  /* 0x000001fe1300788c */ /* 0x000fe4000cf24070 */
[----:B------:R-:W-:Y:S01]  /*5cf0*/  USEL UR20, URZ, 0x1, !UP0 ;  /* 0x000000013f147887 */ /* 0x000fe2000c000000 */
[----:B--2---:R-:W-:Y:S02]  /*5d00*/  IMAD.SHL.U32 R32, R0, 0x2, RZ ;  /* 0x0000000200207824 */ /* 0x004fe400078e00ff */
[----:B------:R2:W5:Y:S01]  /*5d10*/  LDL.LU R0, [R1+0xa0] ;  /* 0x0000a00001007983 */ /* 0x0005620000300800 */
[----:B------:R-:W-:-:S02]  /*5d20*/  USEL UR19, URZ, 0x1, !UP1 ;  /* 0x000000013f137887 */ /* 0x000fc4000c800000 */
[----:B------:R-:W-:Y:S02]  /*5d30*/  SHF.R.S32.HI R33, RZ, 0x1f, R32 ;  /* 0x0000001fff217819 */ /* 0x000fe40000011420 */
[----:B------:R-:W-:Y:S01]  /*5d40*/  ULOP3.LUT UR16, UR19, UR16, UR20, 0x96, !UPT ;  /* 0x0000001013107292 */ /* 0x000fe2000f8e9614 */
[----:B---34-:R-:W-:Y:S11]  /*5d50*/  @!P0 BRA `(.L_x_37) ;  /* 0x000000a800b48947 */ /* 0x018ff60003800000 */
.L_x_321:
[----:B------:R4:W-:Y:S01]  /*5d60*/  STL [R1+0xa8], R3 ;  /* 0x0000a80301007387 */ /* 0x0009e20000100800 */
[----:B------:R-:W-:Y:S01]  /*5d70*/  ULDC.64 UR20, c[0x0][0x5d0] ;  /* 0x0001740000147ab9 */ /* 0x000fe20000000a00 */
[----:B------:R-:W-:Y:S02]  /*5d80*/  ULDC UR19, c[0x0][0x284] ;  /* 0x0000a10000137ab9 */ /* 0x000fe40000000800 */
[----:B----4-:R-:W4:Y:S04]  /*5d90*/  LDL.LU R3, [R1+0x88] ;  /* 0x0000880001037983 */ /* 0x010f280000300800 */
[----:B------:R0:W-:Y:S04]  /*5da0*/  STL [R1+0xa4], R2 ;  /* 0x0000a40201007387 */ /* 0x0001e80000100800 */
[----:B0-----:R-:W2:Y:S04]  /*5db0*/  LDL R2, [R1+0x84] ;  /* 0x0000840001027983 */ /* 0x001ea80000100800 */
[----:B-----5:R0:W-:Y:S04]  /*5dc0*/  STL [R1+0xa0], R0 ;  /* 0x0000a00001007387 */ /* 0x0201e80000100800 */
[----:B0-----:R-:W3:Y:S01]  /*5dd0*/  LDL R0, [R1+0x70] ;  /* 0x0000700001007983 */ /* 0x001ee20000100800 */
[----:B----4-:R-:W-:-:S03]  /*5de0*/  IMAD.SHL.U32 R37, R3, 0x100, RZ ;  /* 0x0000010003257824 */ /* 0x010fc600078e00ff */
[----:B------:R0:W5:Y:S01]  /*5df0*/  LDL.LU R3, [R1+0xa8] ;  /* 0x0000a80001037983 */ /* 0x0001620000300800 */
[----:B--2---:R-:W-:-:S03]  /*5e00*/  IMAD.SHL.U32 R34, R2, 0x40, RZ ;  /* 0x0000004002227824 */ /* 0x004fc600078e00ff */
[----:B------:R0:W5:Y:S01]  /*5e10*/  LDL.LU R2, [R1+0xa4] ;  /* 0x0000a40001027983 */ /* 0x0001620000300800 */
[----:B---3--:R-:W-:Y:S01]  /*5e20*/  SHF.R.S32.HI R38, RZ, 0x1f, R0 ;  /* 0x0000001fff267819 */ /* 0x008fe20000011400 */
[----:B------:R-:W-:-:S04]  /*5e30*/  IMAD.WIDE.U32 R24, R0, UR20, R32 ;  /* 0x0000001400187c25 */ /* 0x000fc8000f8e0020 */
[----:B------:R-:W-:-:S04]  /*5e40*/  IMAD R26, R38, UR20, RZ ;  /* 0x00000014261a7c24 */ /* 0x000fc8000f8e02ff */
[----:B------:R-:W-:Y:S02]  /*5e50*/  IMAD R27, R0, UR21, R26 ;  /* 0x00000015001b7c24 */ /* 0x000fe4000f8e021a */
[----:B------:R0:W5:Y:S01]  /*5e60*/  LDL.LU R0, [R1+0xa0] ;  /* 0x0000a00001007983 */ /* 0x0001620000300800 */
[----:B------:R-:W-:-:S04]  /*5e70*/  ISETP.GE.AND P0, PT, R34, UR19, PT ;  /* 0x0000001322007c0c */ /* 0x000fc8000bf06270 */
[C---:B------:R-:W-:Y:S01]  /*5e80*/  ISETP.GE.OR P0, PT, R37.reuse, R35, P0 ;  /* 0x000000232500720c */ /* 0x040fe20000706670 */
[----:B------:R-:W-:Y:S01]  /*5e90*/  ULOP3.LUT UR9, UR9, 0x1, URZ, 0xc0, !UPT ;  /* 0x0000000109097892 */ /* 0x000fe2000f8ec03f */
[----:B------:R-:W-:Y:S02]  /*5ea0*/  SHF.R.S32.HI R36, RZ, 0x1f, R37 ;  /* 0x0000001fff247819 */ /* 0x000fe40000011425 */
[----:B------:R-:W-:-:S04]  /*5eb0*/  IADD3 R24, P1, R37, R24, RZ ;  /* 0x0000001825187210 */ /* 0x000fc80007f3e0ff */
[----:B------:R-:W-:-:S05]  /*5ec0*/  IADD3.X R25, R36, R25, R27, P1, !PT ;  /* 0x0000001924197210 */ /* 0x000fca0000ffe41b */
[----:B0-----:R-:W-:Y:S05]  /*5ed0*/  @P0 BRA `(.L_x_38) ;  /* 0x0000008c00d40947 */ /* 0x001fea0003800000 */
[----:B------:R0:W-:Y:S01]  /*5ee0*/  STL.64 [R1+0xb0], R4 ;  /* 0x0000b00401007387 */ /* 0x0001e20000100a00 */
[----:B------:R-:W2:Y:S01]  /*5ef0*/  LDC.64 R28, c[0x0][0x5c8] ;  /* 0x00017200ff1c7b82 */ /* 0x000ea20000000a00 */
[----:B------:R-:W-:Y:S02]  /*5f00*/  ULDC.64 UR20, c[0x0][0x5c0] ;  /* 0x0001700000147ab9 */ /* 0x000fe40000000a00 */
[----:B0-----:R-:W3:Y:S04]  /*5f10*/  LDL.64 R4, [R1+0x90] ;  /* 0x0000900001047983 */ /* 0x001ee80000100a00 */
[----:B-----5:R0:W-:Y:S04]  /*5f20*/  STL [R1+0xa8], R3 ;  /* 0x0000a80301007387 */ /* 0x0201e80000100800 */
[----:B0-----:R-:W3:Y:S04]  /*5f30*/  LDL.LU R3, [R1+0x84] ;  /* 0x0000840001037983 */ /* 0x001ee80000300800 */
[----:B------:R0:W-:Y:S04]  /*5f40*/  STL [R1+0xa4], R2 ;  /* 0x0000a40201007387 */ /* 0x0001e80000100800 */
[----:B0-----:R-:W4:Y:S04]  /*5f50*/  LDL R2, [R1+0x8c] ;  /* 0x00008c0001027983 */ /* 0x001f280000100800 */
[----:B------:R0:W-:Y:S04]  /*5f60*/  STL [R1+0xa0], R0 ;  /* 0x0000a00001007387 */ /* 0x0001e80000100800 */
[----:B0-----:R-:W4:Y:S01]  /*5f70*/  LDL R0, [R1+0x98] ;  /* 0x0000980001007983 */ /* 0x001f220000100800 */
[----:B---3--:R-:W-:-:S03]  /*5f80*/  IMAD.WIDE R30, R3, 0x40, R4 ;  /* 0x00000040031e7825 */ /* 0x008fc600078e0204 */
[----:B------:R0:W5:Y:S01]  /*5f90*/  LDL.LU.64 R4, [R1+0xb0] ;  /* 0x0000b00001047983 */ /* 0x0001620000300a00 */
[-C--:B--2---:R-:W-:Y:S02]  /*5fa0*/  IMAD R26, R31, R28.reuse, RZ ;  /* 0x0000001c1f1a7224 */ /* 0x084fe400078e02ff */
[C---:B------:R-:W-:Y:S01]  /*5fb0*/  IMAD.WIDE.U32 R24, R30.reuse, R28, R24 ;  /* 0x0000001c1e187225 */ /* 0x040fe200078e0018 */
[----:B------:R0:W5:Y:S03]  /*5fc0*/  LDL.LU R3, [R1+0xa8] ;  /* 0x0000a80001037983 */ /* 0x0001660000300800 */
[----:B------:R-:W-:Y:S01]  /*5fd0*/  IMAD R27, R30, R29, R26 ;  /* 0x0000001d1e1b7224 */ /* 0x000fe200078e021a */
[----:B------:R-:W-:Y:S02]  /*5fe0*/  LEA R26, P0, R28, R24, 0x3 ;  /* 0x000000181c1a7211 */ /* 0x000fe400078018ff */
[----:B------:R-:W-:Y:S01]  /*5ff0*/  IADD3 R24, P1, R24, UR20, RZ ;  /* 0x0000001418187c10 */ /* 0x000fe2000ff3e0ff */
[----:B------:R-:W-:Y:S01]  /*6000*/  IMAD.IADD R27, R25, 0x1, R27 ;  /* 0x00000001191b7824 */ /* 0x000fe200078e021b */
[----:B------:R-:W-:-:S04]  /*6010*/  IADD3 R26, P2, R26, UR20, RZ ;  /* 0x000000141a1a7c10 */ /* 0x000fc8000ff5e0ff */
[----:B------:R-:W-:Y:S01]  /*6020*/  LEA.HI.X R29, R28, R27, R29, 0x3, P0 ;  /* 0x0000001b1c1d7211 */ /* 0x000fe200000f1c1d */
[----:B----4-:R-:W-:Y:S01]  /*6030*/  IMAD R28, R2, -0x2, R35 ;  /* 0xfffffffe021c7824 */ /* 0x010fe200078e0223 */
[----:B------:R-:W-:Y:S01]  /*6040*/  FSETP.NEU.AND P0, PT, RZ, UR17, PT ;  /* 0x00000011ff007c0b */ /* 0x000fe2000bf0d000 */
[----:B------:R0:W5:Y:S01]  /*6050*/  LDL.LU R2, [R1+0xa4] ;  /* 0x0000a40001027983 */ /* 0x0001620000300800 */
[----:B------:R-:W-:Y:S01]  /*6060*/  IADD3.X R25, R27, UR21, RZ, P1, !PT ;  /* 0x000000151b197c10 */ /* 0x000fe20008ffe4ff */
[----:B------:R-:W-:Y:S01]  /*6070*/  BSSY B0, `(.L_x_38) ;  /* 0x00008db000007945 */ /* 0x000fe20003800000 */
[----:B------:R-:W-:Y:S01]  /*6080*/  IADD3.X R27, R29, UR21, RZ, P2, !PT ;  /* 0x000000151d1b7c10 */ /* 0x000fe200097fe4ff */
[----:B------:R-:W-:Y:S02]  /*6090*/  IMAD.IADD R39, R0, 0x1, -R34 ;  /* 0x0000000100277824 */ /* 0x000fe400078e0a22 */
[----:B------:R0:W5:Y:S01]  /*60a0*/  LDL.LU R0, [R1+0xa0] ;  /* 0x0000a00001007983 */ /* 0x0001620000300800 */
[----:B------:R-:W-:-:S05]  /*60b0*/  IMAD.IADD R34, R28, 0x1, -R37 ;  /* 0x000000011c227824 */ /* 0x000fca00078e0a25 */
[----:B------:R-:W-:Y:S05]  /*60c0*/  @!P0 BRA `(.L_x_39) ;  /* 0x0000006800dc8947 */ /* 0x000fea0003800000 */
[----:B-----5:R2:W-:Y:S01]  /*60d0*/  STL [R1+0xa0], R0 ;  /* 0x0000a00001007387 */ /* 0x0205e20000100800 */
[----:B------:R-:W-:Y:S01]  /*60e0*/  ULDC.64 UR20, c[0x0][0x5b8] ;  /* 0x00016e0000147ab9 */ /* 0x000fe20000000a00 */
[----:B------:R-:W-:Y:S02]  /*60f0*/  ULDC.64 UR22, c[0x0][0x5a8] ;  /* 0x00016a0000167ab9 */ /* 0x000fe40000000a00 */
[----:B--2---:R-:W2:Y:S01]  /*6100*/  LDL.LU R0, [R1+0x70] ;  /* 0x0000700001007983 */ /* 0x004ea20000300800 */
[----:B------:R-:W-:Y:S01]  /*6110*/  IMAD R28, R38, UR20, RZ ;  /* 0x00000014261c7c24 */ /* 0x000fe2000f8e02ff */
[----:B------:R-:W-:Y:S01]  /*6120*/  BSSY B1, `(.L_x_40) ;  /* 0x0000011000017945 */ /* 0x000fe20003800000 */
[----:B--2---:R-:W-:-:S04]  /*6130*/  IMAD.WIDE.U32 R32, R0, UR20, R32 ;  /* 0x0000001400207c25 */ /* 0x004fc8000f8e0020 */
[----:B------:R-:W-:Y:S01]  /*6140*/  IMAD R29, R0, UR21, R28 ;  /* 0x00000015001d7c24 */ /* 0x000fe2000f8e021c */
[----:B------:R-:W-:Y:S01]  /*6150*/  IADD3 R32, P0, R37, R32, RZ ;  /* 0x0000002025207210 */ /* 0x000fe20007f1e0ff */
[----:B------:R2:W5:Y:S01]  /*6160*/  LDL.LU R0, [R1+0xa0] ;  /* 0x0000a00001007983 */ /* 0x0005620000300800 */
[----:B------:R-:W-:Y:S02]  /*6170*/  ULDC.64 UR20, c[0x0][0x5b0] ;  /* 0x00016c0000147ab9 */ /* 0x000fe40000000a00 */
[----:B------:R-:W-:Y:S01]  /*6180*/  IADD3.X R33, R36, R33, R29, P0, !PT ;  /* 0x0000002124217210 */ /* 0x000fe200007fe41d */
[----:B------:R-:W-:Y:S01]  /*6190*/  IMAD R35, R31, UR20, RZ ;  /* 0x000000141f237c24 */ /* 0x000fe2000f8e02ff */
[----:B------:R-:W-:Y:S01]  /*61a0*/  ISETP.GE.AND P0, PT, R39, 0x1, PT ;  /* 0x000000012700780c */ /* 0x000fe20003f06270 */
[----:B------:R-:W-:-:S03]  /*61b0*/  IMAD.WIDE.U32 R28, R30, UR20, R32 ;  /* 0x000000141e1c7c25 */ /* 0x000fc6000f8e0020 */
[----:B------:R-:W-:Y:S01]  /*61c0*/  ISETP.LT.OR P2, PT, R34, 0x1, !P0 ;  /* 0x000000012200780c */ /* 0x000fe20004741670 */
[----:B------:R-:W-:Y:S01]  /*61d0*/  IMAD R35, R30, UR21, R35 ;  /* 0x000000151e237c24 */ /* 0x000fe2000f8e0223 */
[----:B------:R-:W-:-:S04]  /*61e0*/  IADD3 R28, P1, R28, UR22, RZ ;  /* 0x000000161c1c7c10 */ /* 0x000fc8000ff3e0ff */
[--C-:B------:R-:W-:Y:S02]  /*61f0*/  IADD3.X R29, R29, UR23, R35.reuse, P1, !PT ;  /* 0x000000171d1d7c10 */ /* 0x100fe40008ffe423 */
[----:B------:R-:W-:-:S05]  /*6200*/  PRMT R35, RZ, 0x7610, R35 ;  /* 0x00007610ff237816 */ /* 0x000fca0000000023 */
[----:B--2---:R-:W-:Y:S05]  /*6210*/  @P2 BRA `(.L_x_41) ;  /* 0x0000000000042947 */ /* 0x004fea0003800000 */
[----:B------:R2:W5:Y:S02]  /*6220*/  LDG.E.U8 R35, desc[UR24][R28.64] ;  /* 0x000000181c237981 */ /* 0x000564000c1e1100 */
.L_x_41:
[----:B------:R-:W-:Y:S05]  /*6230*/  BSYNC B1 ;  /* 0x0000000000017941 */ /* 0x000fea0003800000 */
.L_x_40:
[----:B-----5:R-:W-:Y:S01]  /*6240*/  LOP3.LUT R35, R35, 0xff, RZ, 0xc0, !PT ;  /* 0x000000ff23237812 */ /* 0x020fe200078ec0ff */
[----:B------:R-:W-:Y:S01]  /*6250*/  BSSY B1, `(.L_x_42) ;  /* 0x000000b000017945 */ /* 0x000fe20003800000 */
[----:B------:R-:W-:Y:S02]  /*6260*/  ISETP.LT.OR P3, PT, R34, 0x2, !P0 ;  /* 0x000000022200780c */ /* 0x000fe40004761670 */
[----:B------:R-:W-:-:S05]  /*6270*/  F2FP.F16.E4M3.UNPACK_B R35, R35 ;  /* 0x00000023ff23723e */ /* 0x000fca00020006ff */
[----:B------:R-:W-:-:S05]  /*6280*/  HADD2.F32 R35, -RZ, R35.H0_H0 ;  /* 0x20000023ff237230 */ /* 0x000fca0000004100 */
[----:B------:R-:W-:-:S04]  /*6290*/  FMUL R35, R35, UR17 ;  /* 0x0000001123237c20 */ /* 0x000fc80008400000 */
[----:B------:R-:W-:-:S05]  /*62a0*/  FFMA R35, R228, UR18, R35 ;  /* 0x00000012e4237c23 */ /* 0x000fca0008000023 */
[----:B------:R-:W-:Y:S02]  /*62b0*/  F2FP.SATFINITE.E4M3.F32.PACK_AB_MERGE_C R37, RZ, R35, RZ ;  /* 0x00000023ff25723e */ /* 0x000fe400048070ff */
[----:B------:R-:W-:-:S03]  /*62c0*/  PRMT R35, RZ, 0x7610, R35 ;  /* 0x00007610ff237816 */ /* 0x000fc60000000023 */
[----:B------:R3:W-:Y:S01]  /*62d0*/  @!P2 STG.E.U8 desc[UR24][R24.64], R37 ;  /* 0x000000251800a986 */ /* 0x0007e2000c101118 */
[----:B------:R-:W-:Y:S05]  /*62e0*/  @P3 BRA `(.L_x_43) ;  /* 0x0000000000043947 */ /* 0x000fea0003800000 */
[----:B------:R4:W5:Y:S02]  /*62f0*/  LDG.E.U8 R35, desc[UR24][R28.64+0x1] ;  /* 0x000001181c237981 */ /* 0x000964000c1e1100 */
.L_x_43:
[----:B------:R-:W-:Y:S05]  /*6300*/  BSYNC B1 ;  /* 0x0000000000017941 */ /* 0x000fea0003800000 */
.L_x_42:
[----:B-----5:R-:W-:Y:S01]  /*6310*/  LOP3.LUT R35, R35, 0xff, RZ, 0xc0, !PT ;  /* 0x000000ff23237812 */ /* 0x020fe200078ec0ff */
[----:B------:R-:W-:Y:S01]  /*6320*/  BSSY B1, `(.L_x_44) ;  /* 0x0000013000017945 */ /* 0x000fe20003800000 */
[----:B---3--:R-:W-:Y:S02]  /*6330*/  IADD3 R37, P1, R30, 0x8, RZ ;  /* 0x000000081e257810 */ /* 0x008fe40007f3e0ff */
[----:B------:R-:W-:-:S03]  /*6340*/  F2FP.F16.E4M3.UNPACK_B R35, R35 ;  /* 0x00000023ff23723e */ /* 0x000fc600020006ff */
[----:B------:R-:W-:Y:S01]  /*6350*/  IMAD.X R31, RZ, RZ, R31, P1 ;  /* 0x000000ffff1f7224 */ /* 0x000fe200008e061f */
[----:B------:R-:W-:Y:S01]  /*6360*/  ISETP.GE.AND P1, PT, R39, 0x9, PT ;  /* 0x000000092700780c */ /* 0x000fe20003f26270 */
[----:B------:R-:W-:Y:S02]  /*6370*/  HADD2.F32 R35, -RZ, R35.H0_H0 ;  /* 0x20000023ff237230 */ /* 0x000fe40000004100 */
[----:B------:R-:W-:Y:S01]  /*6380*/  IMAD R36, R31, UR20, RZ ;  /* 0x000000141f247c24 */ /* 0x000fe2000f8e02ff */
[----:B------:R-:W-:Y:S01]  /*6390*/  ISETP.LT.OR P4, PT, R34, 0x1, !P1 ;  /* 0x000000012200780c */ /* 0x000fe20004f81670 */
[----:B------:R-:W-:-:S04]  /*63a0*/  IMAD.WIDE.U32 R32, R37, UR20, R32 ;  /* 0x0000001425207c25 */ /* 0x000fc8000f8e0020 */
[----:B------:R-:W-:Y:S01]  /*63b0*/  FMUL R30, R35, UR17 ;  /* 0x00000011231e7c20 */ /* 0x000fe20008400000 */
[----:B------:R-:W-:-:S03]  /*63c0*/  IMAD R37, R37, UR21, R36 ;  /* 0x0000001525257c24 */ /* 0x000fc6000f8e0224 */
[----:B------:R-:W-:Y:S01]  /*63d0*/  FFMA R227, R227, UR18, R30 ;  /* 0x00000012e3e37c23 */ /* 0x000fe2000800001e */
[----:B------:R-:W-:Y:S02]  /*63e0*/  IADD3 R30, P2, R32, UR22, RZ ;  /* 0x00000016201e7c10 */ /* 0x000fe4000ff5e0ff */
[----:B------:R-:W-:Y:S02]  /*63f0*/  PRMT R32, RZ, 0x7610, R32 ;  /* 0x00007610ff207816 */ /* 0x000fe40000000020 */
[----:B------:R-:W-:Y:S02]  /*6400*/  F2FP.SATFINITE.E4M3.F32.PACK_AB_MERGE_C R227, RZ, R227, RZ ;  /* 0x000000e3ffe3723e */ /* 0x000fe400048070ff */
[----:B------:R-:W-:-:S03]  /*6410*/  IADD3.X R31, R33, UR23, R37, P2, !PT ;  /* 0x00000017211f7c10 */ /* 0x000fc600097fe425 */
[----:B------:R3:W-:Y:S01]  /*6420*/  @!P3 STG.E.U8 desc[UR24][R24.64+0x1], R227 ;  /* 0x000001e31800b986 */ /* 0x0007e2000c101118 */
[----:B------:R-:W-:Y:S05]  /*6430*/  @P4 BRA `(.L_x_45) ;  /* 0x0000000000044947 */ /* 0x000fea0003800000 */
[----:B------:R0:W5:Y:S02]  /*6440*/  LDG.E.U8 R32, desc[UR24][R30.64] ;  /* 0x000000181e207981 */ /* 0x000164000c1e1100 */
.L_x_45:
[----:B------:R-:W-:Y:S05]  /*6450*/  BSYNC B1 ;  /* 0x0000000000017941 */ /* 0x000fea0003800000 */
.L_x_44:
[----:B-----5:R-:W-:Y:S01]  /*6460*/  LOP3.LUT R32, R32, 0xff, RZ, 0xc0, !PT ;  /* 0x000000ff20207812 */ /* 0x020fe200078ec0ff */
[----:B------:R-:W-:Y:S01]  /*6470*/  BSSY B1, `(.L_x_46) ;  /* 0x000000b000017945 */ /* 0x000fe20003800000 */
[----:B------:R-:W-:Y:S02]  /*6480*/  ISETP.LT.OR P2, PT, R34, 0x2, !P1 ;  /* 0x000000022200780c */ /* 0x000fe40004f41670 */
[----:B------:R-:W-:-:S05]  /*6490*/  F2FP.F16.E4M3.UNPACK_B R32, R32 ;  /* 0x00000020ff20723e */ /* 0x000fca00020006ff */
[----:B------:R-:W-:-:S05]  /*64a0*/  HADD2.F32 R32, -RZ, R32.H0_H0 ;  /* 0x20000020ff207230 */ /* 0x000fca0000004100 */
[----:B------:R-:W-:Y:S01]  /*64b0*/  FMUL R33, R32, UR17 ;  /* 0x0000001120217c20 */ /* 0x000fe20008400000 */
[----:B------:R-:W-:-:S03]  /*64c0*/  PRMT R32, RZ, 0x7610, R32 ;  /* 0x00007610ff207816 */ /* 0x000fc60000000020 */
[----:B------:R-:W-:-:S05]  /*64d0*/  FFMA R33, R226, UR18, R33 ;  /* 0x00000012e2217c23 */ /* 0x000fca0008000021 */
[----:B------:R-:W-:-:S05]  /*64e0*/  F2FP.SATFINITE.E4M3.F32.PACK_AB_MERGE_C R33, RZ, R33, RZ ;  /* 0x00000021ff21723e */ /* 0x000fca00048070ff */
[----:B------:R0:W-:Y:S01]  /*64f0*/  @!P4 STG.E.U8 desc[UR24][R26.64], R33 ;  /* 0x000000211a00c986 */ /* 0x0001e2000c101118 */
[----:B------:R-:W-:Y:S05]  /*6500*/  @P2 BRA `(.L_x_47) ;  /* 0x0000000000042947 */ /* 0x000fea0003800000 */
[----:B------:R0:W5:Y:S02]  /*6510*/  LDG.E.U8 R32, desc[UR24][R30.64+0x1] ;  /* 0x000001181e207981 */ /* 0x000164000c1e1100 */
.L_x_47:
[----:B------:R-:W-:Y:S05]  /*6520*/  BSYNC B1 ;  /* 0x0000000000017941 */ /* 0x000fea0003800000 */
.L_x_46:
[----:B-----5:R-:W-:Y:S01]  /*6530*/  LOP3.LUT R32, R32, 0xff, RZ, 0xc0, !PT ;  /* 0x000000ff20207812 */ /* 0x020fe200078ec0ff */
[----:B------:R-:W-:Y:S01]  /*6540*/  BSSY B1, `(.L_x_48) ;  /* 0x000000b000017945 */ /* 0x000fe20003800000 */
[----:B------:R-:W-:Y:S02]  /*6550*/  ISETP.LT.OR P3, PT, R34, 0x9, !P0 ;  /* 0x000000092200780c */ /* 0x000fe40004761670 */
[----:B------:R-:W-:-:S05]  /*6560*/  F2FP.F16.E4M3.UNPACK_B R32, R32 ;  /* 0x00000020ff20723e */ /* 0x000fca00020006ff */
[----:B------:R-:W-:-:S05]  /*6570*/  HADD2.F32 R32, -RZ, R32.H0_H0 ;  /* 0x20000020ff207230 */ /* 0x000fca0000004100 */
[----:B------:R-:W-:-:S04]  /*6580*/  FMUL R32, R32, UR17 ;  /* 0x0000001120207c20 */ /* 0x000fc80008400000 */
[----:B------:R-:W-:-:S05]  /*6590*/  FFMA R32, R225, UR18, R32 ;  /* 0x00000012e1207c23 */ /* 0x000fca0008000020 */
[----:B0-----:R-:W-:Y:S02]  /*65a0*/  F2FP.SATFINITE.E4M3.F32.PACK_AB_MERGE_C R33, RZ, R32, RZ ;  /* 0x00000020ff21723e */ /* 0x001fe400048070ff */
[----:B------:R-:W-:-:S03]  /*65b0*/  PRMT R32, RZ, 0x7610, R32 ;  /* 0x00007610ff207816 */ /* 0x000fc60000000020 */
[----:B------:R0:W-:Y:S01]  /*65c0*/  @!P2 STG.E.U8 desc[UR24][R26.64+0x1], R33 ;  /* 0x000001211a00a986 */ /* 0x0001e2000c101118 */
[----:B------:R-:W-:Y:S05]  /*65d0*/  @P3 BRA `(.L_x_49) ;  /* 0x0000000000043947 */ /* 0x000fea0003800000 */
[----:B------:R0:W5:Y:S02]  /*65e0*/  LDG.E.U8 R32, desc[UR24][R28.64+0x8] ;  /* 0x000008181c207981 */ /* 0x000164000c1e1100 */
.L_x_49:
[----:B------:R-:W-:Y:S05]  /*65f0*/  BSYNC B1 ;  /* 0x0000000000017941 */ /* 0x000fea0003800000 */
.L_x_48:
[----:B-----5:R-:W-:Y:S01]  /*6600*/  LOP3.LUT R32, R32, 0xff, RZ, 0xc0, !PT ;  /* 0x000000ff20207812 */ /* 0x020fe200078ec0ff */
[----:B------:R-:W-:Y:S01]  /*6610*/  BSSY B1, `(.L_x_50) ;  /* 0x000000b000017945 */ /* 0x000fe20003800000 */
[----:B------:R-:W-:Y:S02]  /*6620*/  ISETP.LT.OR P2, PT, R34, 0xa, !P0 ;  /* 0x0000000a2200780c */ /* 0x000fe40004741670 */
[----:B------:R-:W-:-:S05]  /*6630*/  F2FP.F16.E4M3.UNPACK_B R32, R32 ;  /* 0x00000020ff20723e */ /* 0x000fca00020006ff */
[----:B------:R-:W-:-:S05]  /*6640*/  HADD2.F32 R32, -RZ, R32.H0_H0 ;  /* 0x20000020ff207230 */ /* 0x000fca0000004100 */
[----:B0-----:R-:W-:Y:S01]  /*6650*/  FMUL R33, R32, UR17 ;  /* 0x0000001120217c20 */ /* 0x001fe20008400000 */
[----:B------:R-:W-:-:S03]  /*6660*/  PRMT R32, RZ, 0x7610, R32 ;  /* 0x00007610ff207816 */ /* 0x000fc60000000020 */
[----:B------:R-:W-:-:S05]  /*6670*/  FFMA R33, R224, UR18, R33 ;  /* 0x00000012e0217c23 */ /* 0x000fca0008000021 */
[----:B------:R-:W-:-:S05]  /*6680*/  F2FP.SATFINITE.E4M3.F32.PACK_AB_MERGE_C R33, RZ, R33, RZ ;  /* 0x00000021ff21723e */ /* 0x000fca00048070ff */
[----:B------:R0:W-:Y:S01]  /*6690*/  @!P3 STG.E.U8 desc[UR24][R24.64+0x8], R33 ;  /* 0x000008211800b986 */ /* 0x0001e2000c101118 */
[----:B------:R-:W-:Y:S05]  /*66a0*/  @P2 BRA `(.L_x_51) ;  /* 0x0000000000042947 */ /* 0x000fea0003800000 */
[----:B------:R0:W5:Y:S02]  /*66b0*/  LDG.E.U8 R32, desc[UR24][R28.64+0x9] ;  /* 0x000009181c207981 */ /* 0x000164000c1e1100 */
.L_x_51:
[----:B------:R-:W-:Y:S05]  /*66c0*/  BSYNC B1 ;  /* 0x0000000000017941 */ /* 0x000fea0003800000 */
.L_x_50:
        /* <DEDUP_REMOVED lines=12> */
.L_x_53:
[----:B------:R-:W-:Y:S05]  /*6790*/  BSYNC B1 ;  /* 0x0000000000017941 */ /* 0x000fea0003800000 */
.L_x_52:
        /* <DEDUP_REMOVED lines=12> */
.L_x_55:
[----:B------:R-:W-:Y:S05]  /*6860*/  BSYNC B1 ;  /* 0x0000000000017941 */ /* 0x000fea0003800000 */
.L_x_54:
        /* <DEDUP_REMOVED lines=12> */
.L_x_57:
[----:B------:R-:W-:Y:S05]  /*6930*/  BSYNC B1 ;  /* 0x0000000000017941 */ /* 0x000fea0003800000 */
.L_x_56:
        /* <DEDUP_REMOVED lines=12> */
.L_x_59:
[----:B------:R-:W-:Y:S05]  /*6a00*/  BSYNC B1 ;  /* 0x0000000000017941 */ /* 0x000fea0003800000 */
.L_x_58:
        /* <DEDUP_REMOVED lines=12> */
.L_x_61:
[----:B------:R-:W-:Y:S05]  /*6ad0*/  BSYNC B1 ;  /* 0x0000000000017941 */ /* 0x000fea0003800000 */
.L_x_60:
        /* <DEDUP_REMOVED lines=12> */
.L_x_63:
[----:B------:R-:W-:Y:S05]  /*6ba0*/  BSYNC B1 ;  /* 0x0000000000017941 */ /* 0x000fea0003800000 */
.L_x_62:
        /* <DEDUP_REMOVED lines=12> */
.L_x_65:
[----:B------:R-:W-:Y:S05]  /*6c70*/  BSYNC B1 ;  /* 0x0000000000017941 */ /* 0x000fea0003800000 */
.L_x_64:
        /* <DEDUP_REMOVED lines=12> */
.L_x_67:
[----:B------:R-:W-:Y:S05]  /*6d40*/  BSYNC B1 ;  /* 0x0000000000017941 */ /* 0x000fea0003800000 */
.L_x_66:
        /* <DEDUP_REMOVED lines=12> */
.L_x_69:
[----:B------:R-:W-:Y:S05]  /*6e10*/  BSYNC B1 ;  /* 0x0000000000017941 */ /* 0x000fea0003800000 */
.L_x_68:
        /* <DEDUP_REMOVED lines=12> */
.L_x_71:
[----:B------:R-:W-:Y:S05]  /*6ee0*/  BSYNC B1 ;  /* 0x0000000000017941 */ /* 0x000fea0003800000 */
.L_x_70:
        /* <DEDUP_REMOVED lines=12> */
.L_x_73:
[----:B------:R-:W-:Y:S05]  /*6fb0*/  BSYNC B1 ;  /* 0x0000000000017941 */ /* 0x000fea0003800000 */
.L_x_72:
        /* <DEDUP_REMOVED lines=12> */
.L_x_75:
[----:B------:R-:W-:Y:S05]  /*7080*/  BSYNC B1 ;  /* 0x0000000000017941 */ /* 0x000fea0003800000 */
.L_x_74:
        /* <DEDUP_REMOVED lines=12> */
.L_x_77:
[----:B------:R-:W-:Y:S05]  /*7150*/  BSYNC B1 ;  /* 0x0000000000017941 */ /* 0x000fea0003800000 */
.L_x_76:
        /* <DEDUP_REMOVED lines=12> */
.L_x_79:
[----:B------:R-:W-:Y:S05]  /*7220*/  BSYNC B1 ;  /* 0x0000000000017941 */ /* 0x000fea0003800000 */
.L_x_78:
        /* <DEDUP_REMOVED lines=12> */
.L_x_81:
[----:B------:R-:W-:Y:S05]  /*72f0*/  BSYNC B1 ;  /* 0x0000000000017941 */ /* 0x000fea0003800000 */
.L_x_80:
        /* <DEDUP_REMOVED lines=12> */
.L_x_83:
[----:B------:R-:W-:Y:S05]  /*73c0*/  BSYNC B1 ;  /* 0x0000000000017941 */ /* 0x000fea0003800000 */
.L_x_82:
        /* <DEDUP_REMOVED lines=12> */
.L_x_85:
[----:B------:R-:W-:Y:S05]  /*7490*/  BSYNC B1 ;  /* 0x0000000000017941 */ /* 0x000fea0003800000 */
.L_x_84:
        /* <DEDUP_REMOVED lines=12> */
.L_x_87:
[----:B------:R-:W-:Y:S05]  /*7560*/  BSYNC B1 ;  /* 0x0000000000017941 */ /* 0x000fea0003800000 */
.L_x_86:
        /* <DEDUP_REMOVED lines=12> */
.L_x_89:
[----:B------:R-:W-:Y:S05]  /*7630*/  BSYNC B1 ;  /* 0x0000000000017941 */ /* 0x000fea0003800000 */
.L_x_88:
        /* <DEDUP_REMOVED lines=12> */
.L_x_91:
[----:B------:R-:W-:Y:S05]  /*7700*/  BSYNC B1 ;  /* 0x0000000000017941 */ /* 0x000fea0003800000 */
.L_x_90:
        /* <DEDUP_REMOVED lines=12> */
.L_x_93:
[----:B------:R-:W-:Y:S05]  /*77d0*/  BSYNC B1 ;  /* 0x0000000000017941 */ /* 0x000fea0003800000 */
.L_x_92:
        /* <DEDUP_REMOVED lines=12> */
.L_x_95:
[----:B------:R-:W-:Y:S05]  /*78a0*/  BSYNC B1 ;  /* 0x0000000000017941 */ /* 0x000fea0003800000 */
.L_x_94:
        /* <DEDUP_REMOVED lines=12> */
.L_x_97:
[----:B------:R-:W-:Y:S05]  /*7970*/  BSYNC B1 ;  /* 0x0000000000017941 */ /* 0x000fea0003800000 */
.L_x_96:
        /* <DEDUP_REMOVED lines=12> */
.L_x_99:
[----:B------:R-:W-:Y:S05]  /*7a40*/  BSYNC B1 ;  /* 0x0000000000017941 */ /* 0x000fea0003800000 */
.L_x_98:
        /* <DEDUP_REMOVED lines=12> */
.L_x_101:
[----:B------:R-:W-:Y:S05]  /*7b10*/  BSYNC B1 ;  /* 0x0000000000017941 */ /* 0x000fea0003800000 */
.L_x_100:
        /* <DEDUP_REMOVED lines=12> */
.L_x_103:
[----:B------:R-:W-:Y:S05]  /*7be0*/  BSYNC B1 ;  /* 0x0000000000017941 */ /* 0x000fea0003800000 */
.L_x_102:
        /* <DEDUP_REMOVED lines=12> */
.L_x_105:
[----:B------:R-:W-:Y:S05]  /*7cb0*/  BSYNC B1 ;  /* 0x0000000000017941 */ /* 0x000fea0003800000 */
.L_x_104:
        /* <DEDUP_REMOVED lines=12> */
.L_x_107:
[----:B------:R-:W-:Y:S05]  /*7d80*/  BSYNC B1 ;  /* 0x0000000000017941 */ /* 0x000fea0003800000 */
.L_x_106:
        /* <DEDUP_REMOVED lines=12> */
.L_x_109:
[----:B------:R-:W-:Y:S05]  /*7e50*/  BSYNC B1 ;  /* 0x0000000000017941 */ /* 0x000fea0003800000 */
.L_x_108:
        /* <DEDUP_REMOVED lines=12> */
.L_x_111:
[----:B------:R-:W-:Y:S05]  /*7f20*/  BSYNC B1 ;  /* 0x0000000000017941 */ /* 0x000fea0003800000 */
.L_x_110:
        /* <DEDUP_REMOVED lines=12> */
.L_x_113:
[----:B------:R-:W-:Y:S05]  /*7ff0*/  BSYNC B1 ;  /* 0x0000000000017941 */ /* 0x000fea0003800000 */
.L_x_112:
        /* <DEDUP_REMOVED lines=12> */
.L_x_115:
[----:B------:R-:W-:Y:S05]  /*80c0*/  BSYNC B1 ;  /* 0x0000000000017941 */ /* 0x000fea0003800000 */
.L_x_114:
        /* <DEDUP_REMOVED lines=12> */
.L_x_117:
[----:B------:R-:W-:Y:S05]  /*8190*/  BSYNC B1 ;  /* 0x0000000000017941 */ /* 0x000fea0003800000 */
.L_x_116:
        /* <DEDUP_REMOVED lines=12> */
.L_x_119:
[----:B------:R-:W-:Y:S05]  /*8260*/  BSYNC B1 ;  /* 0x0000000000017941 */ /* 0x000fea0003800000 */
.L_x_118:
        /* <DEDUP_REMOVED lines=12> */
.L_x_121:
[----:B------:R-:W-:Y:S05]  /*8330*/  BSYNC B1 ;  /* 0x0000000000017941 */ /* 0x000fea0003800000 */
.L_x_120:
        /* <DEDUP_REMOVED lines=12> */
.L_x_123:
[----:B------:R-:W-:Y:S05]  /*8400*/  BSYNC B1 ;  /* 0x0000000000017941 */ /* 0x000fea0003800000 */
.L_x_122:
        /* <DEDUP_REMOVED lines=12> */
.L_x_125:
[----:B------:R-:W-:Y:S05]  /*84d0*/  BSYNC B1 ;  /* 0x0000000000017941 */ /* 0x000fea0003800000 */
.L_x_124:
        /* <DEDUP_REMOVED lines=12> */
.L_x_127:
[----:B------:R-:W-:Y:S05]  /*85a0*/  BSYNC B1 ;  /* 0x0000000000017941 */ /* 0x000fea0003800000 */
.L_x_126:
        /* <DEDUP_REMOVED lines=12> */
.L_x_129:
[----:B------:R-:W-:Y:S05]  /*8670*/  BSYNC B1 ;  /* 0x0000000000017941 */ /* 0x000fea0003800000 */
.L_x_128:
        /* <DEDUP_REMOVED lines=12> */
.L_x_131:
[----:B------:R-:W-:Y:S05]  /*8740*/  BSYNC B1 ;  /* 0x0000000000017941 */ /* 0x000fea0003800000 */
.L_x_130:
        /* <DEDUP_REMOVED lines=12> */
.L_x_133:
[----:B------:R-:W-:Y:S05]  /*8810*/  BSYNC B1 ;  /* 0x0000000000017941 */ /* 0x000fea0003800000 */
.L_x_132:
        /* <DEDUP_REMOVED lines=12> */
.L_x_135:
[----:B------:R-:W-:Y:S05]  /*88e0*/  BSYNC B1 ;  /* 0x0000000000017941 */ /* 0x000fea0003800000 */
.L_x_134:
        /* <DEDUP_REMOVED lines=12> */
.L_x_137:
[----:B------:R-:W-:Y:S05]  /*89b0*/  BSYNC B1 ;  /* 0x0000000000017941 */ /* 0x000fea0003800000 */
.L_x_136:
        /* <DEDUP_REMOVED lines=12> */
.L_x_139:
[----:B------:R-:W-:Y:S05]  /*8a80*/  BSYNC B1 ;  /* 0x0000000000017941 */ /* 0x000fea0003800000 */
.L_x_138:
        /* <DEDUP_REMOVED lines=12> */
.L_x_141:
[----:B------:R-:W-:Y:S05]  /*8b50*/  BSYNC B1 ;  /* 0x0000000000017941 */ /* 0x000fea0003800000 */
.L_x_140:
        /* <DEDUP_REMOVED lines=12> */
.L_x_143:
[----:B------:R-:W-:Y:S05]  /*8c20*/  BSYNC B1 ;  /* 0x0000000000017941 */ /* 0x000fea0003800000 */
.L_x_142:
        /* <DEDUP_REMOVED lines=12> */
.L_x_145:
[----:B------:R-:W-:Y:S05]  /*8cf0*/  BSYNC B1 ;  /* 0x0000000000017941 */ /* 0x000fea0003800000 */
.L_x_144:
        /* <DEDUP_REMOVED lines=12> */
.L_x_147:
[----:B------:R-:W-:Y:S05]  /*8dc0*/  BSYNC B1 ;  /* 0x0000000000017941 */ /* 0x000fea0003800000 */
.L_x_146:
        /* <DEDUP_REMOVED lines=12> */
.L_x_149:
[----:B------:R-:W-:Y:S05]  /*8e90*/  BSYNC B1 ;  /* 0x0000000000017941 */ /* 0x000fea0003800000 */
.L_x_148:
        /* <DEDUP_REMOVED lines=12> */
.L_x_151:
[----:B------:R-:W-:Y:S05]  /*8f60*/  BSYNC B1 ;  /* 0x0000000000017941 */ /* 0x000fea0003800000 */
.L_x_150:
        /* <DEDUP_REMOVED lines=12> */
.L_x_153:
[----:B------:R-:W-:Y:S05]  /*9030*/  BSYNC B1 ;  /* 0x0000000000017941 */ /* 0x000fea0003800000 */
.L_x_152:
        /* <DEDUP_REMOVED lines=12> */
.L_x_155:
[----:B------:R-:W-:Y:S05]  /*9100*/  BSYNC B1 ;  /* 0x0000000000017941 */ /* 0x000fea0003800000 */
.L_x_154:
        /* <DEDUP_REMOVED lines=12> */
.L_x_157:
[----:B------:R-:W-:Y:S05]  /*91d0*/  BSYNC B1 ;  /* 0x0000000000017941 */ /* 0x000fea0003800000 */
.L_x_156:
        /* <DEDUP_REMOVED lines=12> */
.L_x_159:
[----:B------:R-:W-:Y:S05]  /*92a0*/  BSYNC B1 ;  /* 0x0000000000017941 */ /* 0x000fea0003800000 */
.L_x_158:
        /* <DEDUP_REMOVED lines=12> */
.L_x_161:
[----:B------:R-:W-:Y:S05]  /*9370*/  BSYNC B1 ;  /* 0x0000000000017941 */ /* 0x000fea0003800000 */
.L_x_160:
        /* <DEDUP_REMOVED lines=12> */
.L_x_163:
[----:B------:R-:W-:Y:S05]  /*9440*/  BSYNC B1 ;  /* 0x0000000000017941 */ /* 0x000fea0003800000 */
.L_x_162:
        /* <DEDUP_REMOVED lines=12> */
.L_x_165:
[----:B------:R-:W-:Y:S05]  /*9510*/  BSYNC B1 ;  /* 0x0000000000017941 */ /* 0x000fea0003800000 */
.L_x_164:
        /* <DEDUP_REMOVED lines=12> */
.L_x_167:
[----:B------:R-:W-:Y:S05]  /*95e0*/  BSYNC B1 ;  /* 0x0000000000017941 */ /* 0x000fea0003800000 */
.L_x_166:
        /* <DEDUP_REMOVED lines=12> */
.L_x_169:
[----:B------:R-:W-:Y:S05]  /*96b0*/  BSYNC B1 ;  /* 0x0000000000017941 */ /* 0x000fea0003800000 */
.L_x_168:
        /* <DEDUP_REMOVED lines=12> */
.L_x_171:
[----:B------:R-:W-:Y:S05]  /*9780*/  BSYNC B1 ;  /* 0x0000000000017941 */ /* 0x000fea0003800000 */
.L_x_170:
        /* <DEDUP_REMOVED lines=12> */
.L_x_173:
[----:B------:R-:W-:Y:S05]  /*9850*/  BSYNC B1 ;  /* 0x0000000000017941 */ /* 0x000fea0003800000 */
.L_x_172:
        /* <DEDUP_REMOVED lines=12> */
.L_x_175:
[----:B------:R-:W-:Y:S05]  /*9920*/  BSYNC B1 ;  /* 0x0000000000017941 */ /* 0x000fea0003800000 */
.L_x_174:
        /* <DEDUP_REMOVED lines=12> */
.L_x_177:
[----:B------:R-:W-:Y:S05]  /*99f0*/  BSYNC B1 ;  /* 0x0000000000017941 */ /* 0x000fea0003800000 */
.L_x_176:
        /* <DEDUP_REMOVED lines=12> */
.L_x_179:
[----:B------:R-:W-:Y:S05]  /*9ac0*/  BSYNC B1 ;  /* 0x0000000000017941 */ /* 0x000fea0003800000 */
.L_x_178:
        /* <DEDUP_REMOVED lines=12> */
.L_x_181:
[----:B------:R-:W-:Y:S05]  /*9b90*/  BSYNC B1 ;  /* 0x0000000000017941 */ /* 0x000fea0003800000 */
.L_x_180:
        /* <DEDUP_REMOVED lines=12> */
.L_x_183:
[----:B------:R-:W-:Y:S05]  /*9c60*/  BSYNC B1 ;  /* 0x0000000000017941 */ /* 0x000fea0003800000 */
.L_x_182:
        /* <DEDUP_REMOVED lines=12> */
.L_x_185:
[----:B------:R-:W-:Y:S05]  /*9d30*/  BSYNC B1 ;  /* 0x0000000000017941 */ /* 0x000fea0003800000 */
.L_x_184:
        /* <DEDUP_REMOVED lines=12> */
.L_x_187:
[----:B------:R-:W-:Y:S05]  /*9e00*/  BSYNC B1 ;  /* 0x0000000000017941 */ /* 0x000fea0003800000 */
.L_x_186:
        /* <DEDUP_REMOVED lines=12> */
.L_x_189:
[----:B------:R-:W-:Y:S05]  /*9ed0*/  BSYNC B1 ;  /* 0x0000000000017941 */ /* 0x000fea0003800000 */
.L_x_188:
        /* <DEDUP_REMOVED lines=12> */
.L_x_191:
[----:B------:R-:W-:Y:S05]  /*9fa0*/  BSYNC B1 ;  /* 0x0000000000017941 */ /* 0x000fea0003800000 */
.L_x_190:
        /* <DEDUP_REMOVED lines=12> */
.L_x_193:
[----:B------:R-:W-:Y:S05]  /*a070*/  BSYNC B1 ;  /* 0x0000000000017941 */ /* 0x000fea0003800000 */
.L_x_192:
        /* <DEDUP_REMOVED lines=12> */
.L_x_195:
[----:B------:R-:W-:Y:S05]  /*a140*/  BSYNC B1 ;  /* 0x0000000000017941 */ /* 0x000fea0003800000 */
.L_x_194:
[----:B-----5:R-:W-:Y:S01]  /*a150*/  LOP3.LUT R32, R32, 0xff, RZ, 0xc0, !PT ;  /* 0x000000ff20207812 */ /* 0x020fe200078ec0ff */
[----:B------:R-:W-:Y:S01]  /*a160*/  BSSY B1, `(.L_x_196) ;  /* 0x000000b000017945 */ /* 0x000fe20003800000 */
[----:B------:R-:W-:Y:S02]  /*a170*/  ISETP.LT.OR P3, PT, R34, 0x99, !P1 ;  /* 0x000000992200780c */ /* 0x000fe40004f61670 */
[----:B------:R-:W-:-:S05]  /*a180*/  F2FP.F16.E4M3.UNPACK_B R32, R32 ;  /* 0x00000020ff20723e */ /* 0x000fca00020006ff */
[----:B------:R-:W-:-:S05]  /*a190*/  HADD2.F32 R32, -RZ, R32.H0_H0 ;  /* 0x20000020ff207230 */ /* 0x000fca0000004100 */
[----:B------:R-:W-:-:S04]  /*a1a0*/  FMUL R32, R32, UR17 ;  /* 0x0000001120207c20 */ /* 0x000fc80008400000 */
[----:B------:R-:W-:Y:S01]  /*a1b0*/  FFMA R32, R23, UR18, R32 ;  /* 0x0000001217207c23 */ /* 0x000fe20008000020 */
[----:B------:R-:W-:-:S04]  /*a1c0*/  PRMT R23, RZ, 0x7610, R23 ;  /* 0x00007610ff177816 */ /* 0x000fc80000000017 */
[----:B0-----:R-:W-:-:S05]  /*a1d0*/  F2FP.SATFINITE.E4M3.F32.PACK_AB_MERGE_C R33, RZ, R32, RZ ;  /* 0x00000020ff21723e */ /* 0x001fca00048070ff */
[----:B------:R0:W-:Y:S01]  /*a1e0*/  @!P2 STG.E.U8 desc[UR24][R24.64+0x99], R33 ;  /* 0x000099211800a986 */ /* 0x0001e2000c101118 */
[----:B------:R-:W-:Y:S05]  /*a1f0*/  @P3 BRA `(.L_x_197) ;  /* 0x0000000000043947 */ /* 0x000fea0003800000 */
[----:B------:R0:W5:Y:S02]  /*a200*/  LDG.E.U8 R23, desc[UR24][R30.64+0x98] ;  /* 0x000098181e177981 */ /* 0x000164000c1e1100 */
.L_x_197:
[----:B------:R-:W-:Y:S05]  /*a210*/  BSYNC B1 ;  /* 0x0000000000017941 */ /* 0x000fea0003800000 */
.L_x_196:
        /* <DEDUP_REMOVED lines=8> */
[----:B------:R-:W-:-:S05]  /*a2a0*/  F2FP.SATFINITE.E4M3.F32.PACK_AB_MERGE_C R23, RZ, R23, RZ ;  /* 0x00000017ff17723e */ /* 0x000fca00048070ff */
[----:B------:R0:W-:Y:S01]  /*a2b0*/  @!P3 STG.E.U8 desc[UR24][R26.64+0x98], R23 ;  /* 0x000098171a00b986 */ /* 0x0001e2000c101118 */
[----:B------:R-:W-:Y:S05]  /*a2c0*/  @P2 BRA `(.L_x_199) ;  /* 0x0000000000042947 */ /* 0x000fea0003800000 */
[----:B------:R0:W5:Y:S02]  /*a2d0*/  LDG.E.U8 R22, desc[UR24][R30.64+0x99] ;  /* 0x000099181e167981 */ /* 0x000164000c1e1100 */
.L_x_199:
[----:B------:R-:W-:Y:S05]  /*a2e0*/  BSYNC B1 ;  /* 0x0000000000017941 */ /* 0x000fea0003800000 */
.L_x_198:
        /* <DEDUP_REMOVED lines=12> */
.L_x_201:
[----:B------:R-:W-:Y:S05]  /*a3b0*/  BSYNC B1 ;  /* 0x0000000000017941 */ /* 0x000fea0003800000 */
.L_x_200:
        /* <DEDUP_REMOVED lines=12> */
.L_x_203:
[----:B------:R-:W-:Y:S05]  /*a480*/  BSYNC B1 ;  /* 0x0000000000017941 */ /* 0x000fea0003800000 */
.L_x_202:
        /* <DEDUP_REMOVED lines=12> */
.L_x_205:
[----:B------:R-:W-:Y:S05]  /*a550*/  BSYNC B1 ;  /* 0x0000000000017941 */ /* 0x000fea0003800000 */
.L_x_204:
        /* <DEDUP_REMOVED lines=12> */
.L_x_207:
[----:B------:R-:W-:Y:S05]  /*a620*/  BSYNC B1 ;  /* 0x0000000000017941 */ /* 0x000fea0003800000 */
.L_x_206:
        /* <DEDUP_REMOVED lines=12> */
.L_x_209:
[----:B------:R-:W-:Y:S05]  /*a6f0*/  BSYNC B1 ;  /* 0x0000000000017941 */ /* 0x000fea0003800000 */
.L_x_208:
        /* <DEDUP_REMOVED lines=12> */
.L_x_211:
[----:B------:R-:W-:Y:S05]  /*a7c0*/  BSYNC B1 ;  /* 0x0000000000017941 */ /* 0x000fea0003800000 */
.L_x_210:
        /* <DEDUP_REMOVED lines=12> */
.L_x_213:
[----:B------:R-:W-:Y:S05]  /*a890*/  BSYNC B1 ;  /* 0x0000000000017941 */ /* 0x000fea0003800000 */
.L_x_212:
        /* <DEDUP_REMOVED lines=12> */
.L_x_215:
[----:B------:R-:W-:Y:S05]  /*a960*/  BSYNC B1 ;  /* 0x0000000000017941 */ /* 0x000fea0003800000 */
.L_x_214:
        /* <DEDUP_REMOVED lines=12> */
.L_x_217:
[----:B------:R-:W-:Y:S05]  /*aa30*/  BSYNC B1 ;  /* 0x0000000000017941 */ /* 0x000fea0003800000 */
.L_x_216:
        /* <DEDUP_REMOVED lines=12> */
.L_x_219:
[----:B------:R-:W-:Y:S05]  /*ab00*/  BSYNC B1 ;  /* 0x0000000000017941 */ /* 0x000fea0003800000 */
.L_x_218:
        /* <DEDUP_REMOVED lines=12> */
.L_x_221:
[----:B------:R-:W-:Y:S05]  /*abd0*/  BSYNC B1 ;  /* 0x0000000000017941 */ /* 0x000fea0003800000 */
.L_x_220:
        /* <DEDUP_REMOVED lines=12> */
.L_x_223:
[----:B------:R-:W-:Y:S05]  /*aca0*/  BSYNC B1 ;  /* 0x0000000000017941 */ /* 0x000fea0003800000 */
.L_x_222:
        /* <DEDUP_REMOVED lines=12> */
.L_x_225:
[----:B------:R-:W-:Y:S05]  /*ad70*/  BSYNC B1 ;  /* 0x0000000000017941 */ /* 0x000fea0003800000 */
.L_x_224:
        /* <DEDUP_REMOVED lines=12> */
.L_x_227:
[----:B------:R-:W-:Y:S05]  /*ae40*/  BSYNC B1 ;  /* 0x0000000000017941 */ /* 0x000fea0003800000 */
.L_x_226:
        /* <DEDUP_REMOVED lines=12> */
.L_x_229:
[----:B------:R-:W-:Y:S05]  /*af10*/  BSYNC B1 ;  /* 0x0000000000017941 */ /* 0x000fea0003800000 */
.L_x_228:
        /* <DEDUP_REMOVED lines=12> */
.L_x_231:
[----:B------:R-:W-:Y:S05]  /*afe0*/  BSYNC B1 ;  /* 0x0000000000017941 */ /* 0x000fea0003800000 */
.L_x_230:
        /* <DEDUP_REMOVED lines=12> */
.L_x_233:
[----:B------:R-:W-:Y:S05]  /*b0b0*/  BSYNC B1 ;  /* 0x0000000000017941 */ /* 0x000fea0003800000 */
.L_x_232:
        /* <DEDUP_REMOVED lines=12> */
.L_x_235:
[----:B------:R-:W-:Y:S05]  /*b180*/  BSYNC B1 ;  /* 0x0000000000017941 */ /* 0x000fea0003800000 */
.L_x_234:
        /* <DEDUP_REMOVED lines=12> */
.L_x_237:
[----:B------:R-:W-:Y:S05]  /*b250*/  BSYNC B1 ;  /* 0x0000000000017941 */ /* 0x000fea0003800000 */
.L_x_236:
        /* <DEDUP_REMOVED lines=12> */
.L_x_239:
[----:B------:R-:W-:Y:S05]  /*b320*/  BSYNC B1 ;  /* 0x0000000000017941 */ /* 0x000fea0003800000 */
.L_x_238:
[----:B-----5:R-:W-:Y:S01]  /*b330*/  LOP3.LUT R2, R2, 0xff, RZ, 0xc0, !PT ;  /* 0x000000ff02027812 */ /* 0x020fe200078ec0ff */
[----:B------:R-:W-:Y:S01]  /*b340*/  BSSY B1, `(.L_x_240) ;  /* 0x000000b000017945 */ /* 0x000fe20003800000 */
[----:B------:R-:W-:Y:S02]  /*b350*/  ISETP.LT.OR P3, PT, R34, 0xc9, !P0 ;  /* 0x000000c92200780c */ /* 0x000fe40004761670 */
[----:B------:R-:W-:-:S05]  /*b360*/  F2FP.F16.E4M3.UNPACK_B R2, R2 ;  /* 0x00000002ff02723e */ /* 0x000fca00020006ff */
[----:B------:R-:W-:-:S05]  /*b370*/  HADD2.F32 R2, -RZ, R2.H0_H0 ;  /* 0x20000002ff027230 */ /* 0x000fca0000004100 */
[----:B0-----:R-:W-:-:S04]  /*b380*/  FMUL R3, R2, UR17 ;  /* 0x0000001102037c20 */ /* 0x001fc80008400000 */
[----:B------:R-:W-:Y:S01]  /*b390*/  FFMA R3, R0, UR18, R3 ;  /* 0x0000001200037c23 */ /* 0x000fe20008000003 */
[----:B------:R-:W-:-:S04]  /*b3a0*/  PRMT R0, RZ, 0x7610, R0 ;  /* 0x00007610ff007816 */ /* 0x000fc80000000000 */
[----:B------:R-:W-:-:S05]  /*b3b0*/  F2FP.SATFINITE.E4M3.F32.PACK_AB_MERGE_C R3, RZ, R3, RZ ;  /* 0x00000003ff03723e */ /* 0x000fca00048070ff */
[----:B------:R0:W-:Y:S01]  /*b3c0*/  @!P2 STG.E.U8 desc[UR24][R26.64+0xc1], R3 ;  /* 0x0000c1031a00a986 */ /* 0x0001e2000c101118 */
[----:B------:R-:W-:Y:S05]  /*b3d0*/  @P3 BRA `(.L_x_241) ;  /* 0x0000000000043947 */ /* 0x000fea0003800000 */
[----:B------:R0:W5:Y:S02]  /*b3e0*/  LDG.E.U8 R0, desc[UR24][R28.64+0xc8] ;  /* 0x0000c8181c007981 */ /* 0x000164000c1e1100 */
.L_x_241:
[----:B------:R-:W-:Y:S05]  /*b3f0*/  BSYNC B1 ;  /* 0x0000000000017941 */ /* 0x000fea0003800000 */
.L_x_240:
[----:B------:R-:W2:Y:S01]  /*b400*/  LDL.LU R2, [R1] ;  /* 0x0000000001027983 */ /* 0x000ea20000300800 */
[----:B-----5:R-:W-:Y:S01]  /*b410*/  LOP3.LUT R0, R0, 0xff, RZ, 0xc0, !PT ;  /* 0x000000ff00007812 */ /* 0x020fe200078ec0ff */
[----:B------:R-:W-:Y:S01]  /*b420*/  BSSY B1, `(.L_x_242) ;  /* 0x000000b000017945 */ /* 0x000fe20003800000 */
[----:B------:R-:W-:Y:S02]  /*b430*/  ISETP.LT.OR P2, PT, R34, 0xca, !P0 ;  /* 0x000000ca2200780c */ /* 0x000fe40004741670 */
[----:B------:R-:W-:-:S05]  /*b440*/  F2FP.F16.E4M3.UNPACK_B R0, R0 ;  /* 0x00000000ff00723e */ /* 0x000fca00020006ff */
[----:B------:R-:W-:-:S05]  /*b450*/  HADD2.F32 R0, -RZ, R0.H0_H0 ;  /* 0x20000000ff007230 */ /* 0x000fca0000004100 */
[----:B------:R-:W-:-:S04]  /*b460*/  FMUL R0, R0, UR17 ;  /* 0x0000001100007c20 */ /* 0x000fc80008400000 */
[----:B--2---:R-:W-:-:S05]  /*b470*/  FFMA R0, R2, UR18, R0 ;  /* 0x0000001202007c23 */ /* 0x004fca0008000000 */
[----:B0-----:R-:W-:Y:S02]  /*b480*/  F2FP.SATFINITE.E4M3.F32.PACK_AB_MERGE_C R3, RZ, R0, RZ ;  /* 0x00000000ff03723e */ /* 0x001fe400048070ff */
[----:B------:R-:W-:-:S03]  /*b490*/  PRMT R0, RZ, 0x7610, R0 ;  /* 0x00007610ff007816 */ /* 0x000fc60000000000 */
[----:B------:R0:W-:Y:S01]  /*b4a0*/  @!P3 STG.E.U8 desc[UR24][R24.64+0xc8], R3 ;  /* 0x0000c8031800b986 */ /* 0x0001e2000c101118 */
[----:B------:R-:W-:Y:S05]  /*b4b0*/  @P2 BRA `(.L_x_243) ;  /* 0x0000000000042947 */ /* 0x000fea0003800000 */
[----:B------:R2:W5:Y:S02]  /*b4c0*/  LDG.E.U8 R0, desc[UR24][R28.64+0xc9] ;  /* 0x0000c9181c007981 */ /* 0x000564000c1e1100 */
.L_x_243:
[----:B------:R-:W-:Y:S05]  /*b4d0*/  BSYNC B1 ;  /* 0x0000000000017941 */ /* 0x000fea0003800000 */
.L_x_242:
[----:B------:R-:W3:Y:S01]  /*b4e0*/  LDL.LU R2, [R1+0x4] ;  /* 0x0000040001027983 */ /* 0x000ee20000300800 */
[----:B-----5:R-:W-:Y:S01]  /*b4f0*/  LOP3.LUT R0, R0, 0xff, RZ, 0xc0, !PT ;  /* 0x000000ff00007812 */ /* 0x020fe200078ec0ff */
[----:B------:R-:W-:Y:S01]  /*b500*/  BSSY B1, `(.L_x_244) ;  /* 0x000000b000017945 */ /* 0x000fe20003800000 */
[----:B------:R-:W-:Y:S02]  /*b510*/  ISETP.LT.OR P3, PT, R34, 0xc9, !P1 ;  /* 0x000000c92200780c */ /* 0x000fe40004f61670 */
[----:B------:R-:W-:-:S05]  /*b520*/  F2FP.F16.E4M3.UNPACK_B R0, R0 ;  /* 0x00000000ff00723e */ /* 0x000fca00020006ff */
[----:B------:R-:W-:-:S05]  /*b530*/  HADD2.F32 R0, -RZ, R0.H0_H0 ;  /* 0x20000000ff007230 */ /* 0x000fca0000004100 */
[----:B------:R-:W-:-:S04]  /*b540*/  FMUL R0, R0, UR17 ;  /* 0x0000001100007c20 */ /* 0x000fc80008400000 */
[----:B---3--:R-:W-:-:S05]  /*b550*/  FFMA R0, R2, UR18, R0 ;  /* 0x0000001202007c23 */ /* 0x008fca0008000000 */
[----:B0-----:R-:W-:Y:S02]  /*b560*/  F2FP.SATFINITE.E4M3.F32.PACK_AB_MERGE_C R3, RZ, R0, RZ ;  /* 0x00000000ff03723e */ /* 0x001fe400048070ff */
[----:B------:R-:W-:-:S03]  /*b570*/  PRMT R0, RZ, 0x7610, R0 ;  /* 0x00007610ff007816 */ /* 0x000fc60000000000 */
[----:B------:R0:W-:Y:S01]  /*b580*/  @!P2 STG.E.U8 desc[UR24][R24.64+0xc9], R3 ;  /* 0x0000c9031800a986 */ /* 0x0001e2000c101118 */
[----:B------:R-:W-:Y:S05]  /*b590*/  @P3 BRA `(.L_x_245) ;  /* 0x0000000000043947 */ /* 0x000fea0003800000 */
[----:B------:R3:W5:Y:S02]  /*b5a0*/  LDG.E.U8 R0, desc[UR24][R30.64+0xc8] ;  /* 0x0000c8181e007981 */ /* 0x000764000c1e1100 */
.L_x_245:
[----:B------:R-:W-:Y:S05]  /*b5b0*/  BSYNC B1 ;  /* 0x0000000000017941 */ /* 0x000fea0003800000 */
.L_x_244:
[----:B------:R-:W2:Y:S01]  /*b5c0*/  LDL.LU R2, [R1+0x8] ;  /* 0x0000080001027983 */ /* 0x000ea20000300800 */
        /* <DEDUP_REMOVED lines=12> */
.L_x_247:
[----:B------:R-:W-:Y:S05]  /*b690*/  BSYNC B1 ;  /* 0x0000000000017941 */ /* 0x000fea0003800000 */
.L_x_246:
        /* <DEDUP_REMOVED lines=13> */
.L_x_249:
[----:B------:R-:W-:Y:S05]  /*b770*/  BSYNC B1 ;  /* 0x0000000000017941 */ /* 0x000fea0003800000 */
.L_x_248:
        /* <DEDUP_REMOVED lines=13> */
.L_x_251:
[----:B------:R-:W-:Y:S05]  /*b850*/  BSYNC B1 ;  /* 0x0000000000017941 */ /* 0x000fea0003800000 */
.L_x_250:
        /* <DEDUP_REMOVED lines=13> */
.L_x_253:
[----:B------:R-:W-:Y:S05]  /*b930*/  BSYNC B1 ;  /* 0x0000000000017941 */ /* 0x000fea0003800000 */
.L_x_252:
        /* <DEDUP_REMOVED lines=13> */
.L_x_255:
[----:B------:R-:W-:Y:S05]  /*ba10*/  BSYNC B1 ;  /* 0x0000000000017941 */ /* 0x000fea0003800000 */
.L_x_254:
        /* <DEDUP_REMOVED lines=13> */
.L_x_257:
[----:B------:R-:W-:Y:S05]  /*baf0*/  BSYNC B1 ;  /* 0x0000000000017941 */ /* 0x000fea0003800000 */
.L_x_256:
        /* <DEDUP_REMOVED lines=13> */
.L_x_259:
[----:B------:R-:W-:Y:S05]  /*bbd0*/  BSYNC B1 ;  /* 0x0000000000017941 */ /* 0x000fea0003800000 */
.L_x_258:
        /* <DEDUP_REMOVED lines=13> */
.L_x_261:
[----:B------:R-:W-:Y:S05]  /*bcb0*/  BSYNC B1 ;  /* 0x0000000000017941 */ /* 0x000fea0003800000 */
.L_x_260:
        /* <DEDUP_REMOVED lines=13> */
.L_x_263:
[----:B------:R-:W-:Y:S05]  /*bd90*/  BSYNC B1 ;  /* 0x0000000000017941 */ /* 0x000fea0003800000 */
.L_x_262:
        /* <DEDUP_REMOVED lines=13> */
.L_x_265:
[----:B------:R-:W-:Y:S05]  /*be70*/  BSYNC B1 ;  /* 0x0000000000017941 */ /* 0x000fea0003800000 */
.L_x_264:
        /* <DEDUP_REMOVED lines=13> */
.L_x_267:
[----:B------:R-:W-:Y:S05]  /*bf50*/  BSYNC B1 ;  /* 0x0000000000017941 */ /* 0x000fea0003800000 */
.L_x_266:
        /* <DEDUP_REMOVED lines=13> */
.L_x_269:
[----:B------:R-:W-:Y:S05]  /*c030*/  BSYNC B1 ;  /* 0x0000000000017941 */ /* 0x000fea0003800000 */
.L_x_268:
        /* <DEDUP_REMOVED lines=13> */
.L_x_271:
[----:B------:R-:W-:Y:S05]  /*c110*/  BSYNC B1 ;  /* 0x0000000000017941 */ /* 0x000fea0003800000 */
.L_x_270:
        /* <DEDUP_REMOVED lines=13> */
.L_x_273:
[----:B------:R-:W-:Y:S05]  /*c1f0*/  BSYNC B1 ;  /* 0x0000000000017941 */ /* 0x000fea0003800000 */
.L_x_272:
        /* <DEDUP_REMOVED lines=13> */
.L_x_275:
[----:B------:R-:W-:Y:S05]  /*c2d0*/  BSYNC B1 ;  /* 0x0000000000017941 */ /* 0x000fea0003800000 */
.L_x_274:
        /* <DEDUP_REMOVED lines=13> */
.L_x_277:
[----:B------:R-:W-:Y:S05]  /*c3b0*/  BSYNC B1 ;  /* 0x0000000000017941 */ /* 0x000fea0003800000 */
.L_x_276:
        /* <DEDUP_REMOVED lines=13> */
.L_x_279:
[----:B------:R-:W-:Y:S05]  /*c490*/  BSYNC B1 ;  /* 0x0000000000017941 */ /* 0x000fea0003800000 */
.L_x_278:
        /* <DEDUP_REMOVED lines=13> */
.L_x_281:
[----:B------:R-:W-:Y:S05]  /*c570*/  BSYNC B1 ;  /* 0x0000000000017941 */ /* 0x000fea0003800000 */
.L_x_280:
        /* <DEDUP_REMOVED lines=13> */
.L_x_283:
[----:B------:R-:W-:Y:S05]  /*c650*/  BSYNC B1 ;  /* 0x0000000000017941 */ /* 0x000fea0003800000 */
.L_x_282:
        /* <DEDUP_REMOVED lines=13> */
.L_x_285:
[----:B------:R-:W-:Y:S05]  /*c730*/  BSYNC B1 ;  /* 0x0000000000017941 */ /* 0x000fea0003800000 */
.L_x_284:
        /* <DEDUP_REMOVED lines=13> */
.L_x_287:
[----:B------:R-:W-:Y:S05]  /*c810*/  BSYNC B1 ;  /* 0x0000000000017941 */ /* 0x000fea0003800000 */
.L_x_286:
        /* <DEDUP_REMOVED lines=13> */
.L_x_289:
[----:B------:R-:W-:Y:S05]  /*c8f0*/  BSYNC B1 ;  /* 0x0000000000017941 */ /* 0x000fea0003800000 */
.L_x_288:
        /* <DEDUP_REMOVED lines=13> */
.L_x_291:
[----:B------:R-:W-:Y:S05]  /*c9d0*/  BSYNC B1 ;  /* 0x0000000000017941 */ /* 0x000fea0003800000 */
.L_x_290:
        /* <DEDUP_REMOVED lines=13> */
.L_x_293:
[----:B------:R-:W-:Y:S05]  /*cab0*/  BSYNC B1 ;  /* 0x0000000000017941 */ /* 0x000fea0003800000 */
.L_x_292:
        /* <DEDUP_REMOVED lines=13> */
.L_x_295:
[----:B------:R-:W-:Y:S05]  /*cb90*/  BSYNC B1 ;  /* 0x0000000000017941 */ /* 0x000fea0003800000 */
.L_x_294:
[----:B------:R-:W-:Y:S05]  /*cba0*/  @P1 BRA `(.L_x_296) ;  /* 0x00000020009c1947 */ /* 0x000fea0003800000 */
[----:B------:R-:W2:Y:S01]  /*cbb0*/  LDL.LU R2, [R1+0x6c] ;  /* 0x00006c0001027983 */ /* 0x000ea20000300800 */
[----:B-----5:R-:W-:-:S04]  /*cbc0*/  LOP3.LUT R0, R0, 0xff, RZ, 0xc0, !PT ;  /* 0x000000ff00007812 */ /* 0x020fc800078ec0ff */
[----:B------:R-:W-:-:S05]  /*cbd0*/  F2FP.F16.E4M3.UNPACK_B R0, R0 ;  /* 0x00000000ff00723e */ /* 0x000fca00020006ff */
[----:B------:R-:W-:-:S05]  /*cbe0*/  HADD2.F32 R0, -RZ, R0.H0_H0 ;  /* 0x20000000ff007230 */ /* 0x000fca0000004100 */
[----:B------:R-:W-:-:S04]  /*cbf0*/  FMUL R0, R0, UR17 ;  /* 0x0000001100007c20 */ /* 0x000fc80008400000 */
[----:B--2---:R-:W-:-:S05]  /*cc00*/  FFMA R0, R2, UR18, R0 ;  /* 0x0000001202007c23 */ /* 0x004fca0008000000 */
[----:B0-----:R-:W-:-:S05]  /*cc10*/  F2FP.SATFINITE.E4M3.F32.PACK_AB_MERGE_C R3, RZ, R0, RZ ;  /* 0x00000000ff03723e */ /* 0x001fca00048070ff */
[----:B------:R0:W-:Y:S01]  /*cc20*/  STG.E.U8 desc[UR24][R26.64+0xf9], R3 ;  /* 0x0000f9031a007986 */ /* 0x0001e2000c101118 */
[----:B------:R-:W-:Y:S05]  /*cc30*/  BRA `(.L_x_296) ;  /* 0x0000002000787947 */ /* 0x000fea0003800000 */
.L_x_39:
[C---:B------:R-:W-:Y:S01]  /*cc40*/  ISETP.GE.AND P1, PT, R39.reuse, 0x1, PT ;  /* 0x000000012700780c */ /* 0x040fe20003f26270 */
[----:B------:R-:W-:Y:S01]  /*cc50*/  FMUL R228, R228, UR18 ;  /* 0x00000012e4e47c20 */ /* 0x000fe20008400000 */
[----:B------:R-:W-:Y:S01]  /*cc60*/  ISETP.GE.AND P0, PT, R39, 0x9, PT ;  /* 0x000000092700780c */ /* 0x000fe20003f06270 */
[----:B------:R-:W-:Y:S01]  /*cc70*/  FMUL R227, R227, UR18 ;  /* 0x00000012e3e37c20 */ /* 0x000fe20008400000 */
[C---:B------:R-:W-:Y:S02]  /*cc80*/  ISETP.LT.OR P2, PT, R34.reuse, 0x1, !P1 ;  /* 0x000000012200780c */ /* 0x040fe40004f41670 */
[C---:B------:R-:W-:Y:S02]  /*cc90*/  ISETP.LT.OR P3, PT, R34.reuse, 0x2, !P1 ;  /* 0x000000022200780c */ /* 0x040fe40004f61670 */
[----:B------:R-:W-:Y:S01]  /*cca0*/  ISETP.LT.OR P4, PT, R34, 0x2, !P0 ;  /* 0x000000022200780c */ /* 0x000fe20004781670 */
[----:B------:R-:W-:Y:S01]  /*ccb0*/  FMUL R225, R225, UR18 ;  /* 0x00000012e1e17c20 */ /* 0x000fe20008400000 */
[----:B------:R-:W-:Y:S01]  /*ccc0*/  F2FP.SATFINITE.E4M3.F32.PACK_AB_MERGE_C R29, RZ, R228, RZ ;  /* 0x000000e4ff1d723e */ /* 0x000fe200048070ff */
[----:B------:R-:W-:Y:S01]  /*ccd0*/  FMUL R226, R226, UR18 ;  /* 0x00000012e2e27c20 */ /* 0x000fe20008400000 */
[----:B------:R-:W-:Y:S01]  /*cce0*/  F2FP.SATFINITE.E4M3.F32.PACK_AB_MERGE_C R227, RZ, R227, RZ ;  /* 0x000000e3ffe3723e */ /* 0x000fe200048070ff */
[----:B------:R-:W-:Y:S01]  /*ccf0*/  FMUL R224, R224, UR18 ;  /* 0x00000012e0e07c20 */ /* 0x000fe20008400000 */
[----:B------:R-:W-:-:S03]  /*cd00*/  F2FP.SATFINITE.E4M3.F32.PACK_AB_MERGE_C R225, RZ, R225, RZ ;  /* 0x000000e1ffe1723e */ /* 0x000fc600048070ff */
[----:B------:R2:W-:Y:S01]  /*cd10*/  @!P2 STG.E.U8 desc[UR24][R24.64], R29 ;  /* 0x0000001d1800a986 */ /* 0x0005e2000c101118 */
[----:B------:R-:W-:-:S03]  /*cd20*/  F2FP.SATFINITE.E4M3.F32.PACK_AB_MERGE_C R31, RZ, R224, RZ ;  /* 0x000000e0ff1f723e */ /* 0x000fc600048070ff */
[----:B------:R3:W-:Y:S04]  /*cd30*/  @!P3 STG.E.U8 desc[UR24][R24.64+0x1], R227 ;  /* 0x000001e31800b986 */ /* 0x0007e8000c101118 */
[----:B------:R4:W-:Y:S01]  /*cd40*/  @!P4 STG.E.U8 desc[UR24][R26.64+0x1], R225 ;  /* 0x000001e11a00c986 */ /* 0x0009e2000c101118 */
[----:B--2---:R-:W-:-:S03]  /*cd50*/  F2FP.SATFINITE.E4M3.F32.PACK_AB_MERGE_C R29, RZ, R226, RZ ;  /* 0x000000e2ff1d723e */ /* 0x004fc600048070ff */
[----:B---3--:R-:W2:Y:S01]  /*cd60*/  LDL.LU R227, [R1+0xc] ;  /* 0x00000c0001e37983 */ /* 0x008ea20000300800 */
[C---:B------:R-:W-:Y:S01]  /*cd70*/  ISETP.LT.OR P3, PT, R34.reuse, 0x1, !P0 ;  /* 0x000000012200780c */ /* 0x040fe20004761670 */
[----:B------:R-:W-:Y:S01]  /*cd80*/  FMUL R223, R223, UR18 ;  /* 0x00000012dfdf7c20 */ /* 0x000fe20008400000 */
[C---:B------:R-:W-:Y:S01]  /*cd90*/  ISETP.LT.OR P5, PT, R34.reuse, 0x9, !P1 ;  /* 0x000000092200780c */ /* 0x040fe20004fa1670 */
[----:B------:R-:W3:Y:S01]  /*cda0*/  LDL.LU R226, [R1+0x8] ;  /* 0x0000080001e27983 */ /* 0x000ee20000300800 */
[C---:B------:R-:W-:Y:S02]  /*cdb0*/  ISETP.LT.OR P6, PT, R34.reuse, 0xa, !P1 ;  /* 0x0000000a2200780c */ /* 0x040fe40004fc1670 */
[----:B------:R-:W-:Y:S01]  /*cdc0*/  ISETP.LT.OR P2, PT, R34, 0x9, !P0 ;  /* 0x000000092200780c */ /* 0x000fe20004741670 */
[----:B------:R-:W2:Y:S04]  /*cdd0*/  LDL.LU R224, [R1+0x4] ;  /* 0x0000040001e07983 */ /* 0x000ea80000300800 */
[----:B----4-:R-:W4:Y:S01]  /*cde0*/  LDL.LU R225, [R1] ;  /* 0x0000000001e17983 */ /* 0x010f220000300800 */
[----:B------:R-:W-:Y:S01]  /*cdf0*/  FMUL R222, R222, UR18 ;  /* 0x00000012dede7c20 */ /* 0x000fe20008400000 */
[----:B------:R-:W-:-:S04]  /*ce00*/  F2FP.SATFINITE.E4M3.F32.PACK_AB_MERGE_C R223, RZ, R223, RZ ;  /* 0x000000dfffdf723e */ /* 0x000fc800048070ff */
[----:B------:R-:W-:Y:S01]  /*ce10*/  F2FP.SATFINITE.E4M3.F32.PACK_AB_MERGE_C R33, RZ, R222, RZ ;  /* 0x000000deff21723e */ /* 0x000fe200048070ff */
[----:B------:R0:W-:Y:S01]  /*ce20*/  @!P3 STG.E.U8 desc[UR24][R26.64], R29 ;  /* 0x0000001d1a00b986 */ /* 0x0001e2000c101118 */
[----:B------:R-:W-:-:S03]  /*ce30*/  ISETP.LT.OR P3, PT, R34, 0xa, !P0 ;  /* 0x0000000a2200780c */ /* 0x000fc60004761670 */
[----:B------:R1:W-:Y:S01]  /*ce40*/  @!P5 STG.E.U8 desc[UR24][R24.64+0x8], R31 ;  /* 0x0000081f1800d986 */ /* 0x0003e2000c101118 */
[----:B------:R-:W-:-:S03]  /*ce50*/  ISETP.LT.OR P4, PT, R34, 0x12, !P1 ;  /* 0x000000122200780c */ /* 0x000fc60004f81670 */
[----:B------:R-:W-:Y:S01]  /*ce60*/  @!P6 STG.E.U8 desc[UR24][R24.64+0x9], R223 ;  /* 0x000009df1800e986 */ /* 0x000fe2000c101118 */
[----:B------:R-:W-:-:S03]  /*ce70*/  ISETP.LT.OR P5, PT, R34, 0x11, !P0 ;  /* 0x000000112200780c */ /* 0x000fc600047a1670 */
[----:B------:R-:W-:Y:S01]  /*ce80*/  @!P2 STG.E.U8 desc[UR24][R26.64+0x8], R33 ;  /* 0x000008211a00a986 */ /* 0x000fe2000c101118 */
[C---:B------:R-:W-:Y:S01]  /*ce90*/  ISETP.LT.OR P2, PT, R34.reuse, 0x11, !P1 ;  /* 0x000000112200780c */ /* 0x040fe20004f41670 */
[----:B------:R-:W-:Y:S01]  /*cea0*/  FMUL R221, R221, UR18 ;  /* 0x00000012dddd7c20 */ /* 0x000fe20008400000 */
[----:B------:R-:W-:Y:S01]  /*ceb0*/  ISETP.LT.OR P6, PT, R34, 0x12, !P0 ;  /* 0x000000122200780c */ /* 0x000fe200047c1670 */
[----:B------:R-:W-:Y:S01]  /*cec0*/  FMUL R220, R220, UR18 ;  /* 0x00000012dcdc7c20 */ /* 0x000fe20008400000 */
[----:B------:R-:W-:Y:S01]  /*ced0*/  FMUL R219, R219, UR18 ;  /* 0x00000012dbdb7c20 */ /* 0x000fe20008400000 */
[----:B------:R-:W-:Y:S01]  /*cee0*/  FMUL R218, R218, UR18 ;  /* 0x00000012dada7c20 */ /* 0x000fe20008400000 */
[----:B------:R-:W-:Y:S01]  /*cef0*/  FMUL R217, R217, UR18 ;  /* 0x00000012d9d97c20 */ /* 0x000fe20008400000 */
[----:B------:R-:W-:Y:S01]  /*cf00*/  F2FP.SATFINITE.E4M3.F32.PACK_AB_MERGE_C R221, RZ, R221, RZ ;  /* 0x000000ddffdd723e */ /* 0x000fe200048070ff */
[----:B------:R-:W-:Y:S01]  /*cf10*/  FMUL R216, R216, UR18 ;  /* 0x00000012d8d87c20 */ /* 0x000fe20008400000 */
[----:B0-----:R-:W-:Y:S01]  /*cf20*/  F2FP.SATFINITE.E4M3.F32.PACK_AB_MERGE_C R29, RZ, R220, RZ ;  /* 0x000000dcff1d723e */ /* 0x001fe200048070ff */
[----:B------:R-:W-:Y:S01]  /*cf30*/  FMUL R215, R215, UR18 ;  /* 0x00000012d7d77c20 */ /* 0x000fe20008400000 */
[----:B------:R-:W-:Y:S01]  /*cf40*/  F2FP.SATFINITE.E4M3.F32.PACK_AB_MERGE_C R219, RZ, R219, RZ ;  /* 0x000000dbffdb723e */ /* 0x000fe200048070ff */
[----:B------:R-:W-:Y:S01]  /*cf50*/  FMUL R214, R214, UR18 ;  /* 0x00000012d6d67c20 */ /* 0x000fe20008400000 */
[----:B-1----:R-:W-:Y:S01]  /*cf60*/  F2FP.SATFINITE.E4M3.F32.PACK_AB_MERGE_C R31, RZ, R218, RZ ;  /* 0x000000daff1f723e */ /* 0x002fe200048070ff */
[----:B------:R-:W-:Y:S01]  /*cf70*/  FMUL R213, R213, UR18 ;  /* 0x00000012d5d57c20 */ /* 0x000fe20008400000 */
[----:B------:R-:W-:Y:S01]  /*cf80*/  F2FP.SATFINITE.E4M3.F32.PACK_AB_MERGE_C R217, RZ, R217, RZ ;  /* 0x000000d9ffd9723e */ /* 0x000fe200048070ff */
[----:B------:R-:W-:Y:S01]  /*cf90*/  @!P3 STG.E.U8 desc[UR24][R26.64+0x9], R221 ;  /* 0x000009dd1a00b986 */ /* 0x000fe2000c101118 */
[----:B------:R-:W-:-:S03]  /*cfa0*/  ISETP.LT.OR P3, PT, R34, 0x19, !P1 ;  /* 0x000000192200780c */ /* 0x000fc60004f61670 */
[----:B------:R0:W-:Y:S01]  /*cfb0*/  @!P2 STG.E.U8 desc[UR24][R24.64+0x10], R29 ;  /* 0x0000101d1800a986 */ /* 0x0001e2000c101118 */
[----:B------:R-:W-:-:S03]  /*cfc0*/  ISETP.LT.OR P2, PT, R34, 0x21, !P1 ;  /* 0x000000212200780c */ /* 0x000fc60004f41670 */
[----:B------:R-:W-:Y:S01]  /*cfd0*/  @!P4 STG.E.U8 desc[UR24][R24.64+0x11], R219 ;  /* 0x000011db1800c986 */ /* 0x000fe2000c101118 */
[----:B------:R-:W-:-:S03]  /*cfe0*/  ISETP.LT.OR P4, PT, R34, 0x1a, !P1 ;  /* 0x0000001a2200780c */ /* 0x000fc60004f81670 */
[----:B------:R1:W-:Y:S01]  /*cff0*/  @!P5 STG.E.U8 desc[UR24][R26.64+0x10], R31 ;  /* 0x0000101f1a00d986 */ /* 0x0003e2000c101118 */
[----:B------:R-:W-:-:S03]  /*d000*/  ISETP.LT.OR P5, PT, R34, 0x19, !P0 ;  /* 0x000000192200780c */ /* 0x000fc600047a1670 */
[----:B------:R-:W-:Y:S01]  /*d010*/  @!P6 STG.E.U8 desc[UR24][R26.64+0x11], R217 ;  /* 0x000011d91a00e986 */ /* 0x000fe2000c101118 */
[----:B------:R-:W-:Y:S01]  /*d020*/  ISETP.LT.OR P6, PT, R34, 0x1a, !P0 ;  /* 0x0000001a2200780c */ /* 0x000fe200047c1670 */
[----:B------:R-:W-:Y:S01]  /*d030*/  FMUL R212, R212, UR18 ;  /* 0x00000012d4d47c20 */ /* 0x000fe20008400000 */
[----:B0-----:R-:W-:Y:S01]  /*d040*/  F2FP.SATFINITE.E4M3.F32.PACK_AB_MERGE_C R29, RZ, R216, RZ ;  /* 0x000000d8ff1d723e */ /* 0x001fe200048070ff */
[----:B------:R-:W-:Y:S01]  /*d050*/  FMUL R211, R211, UR18 ;  /* 0x00000012d3d37c20 */ /* 0x000fe20008400000 */
[----:B------:R-:W-:Y:S01]  /*d060*/  F2FP.SATFINITE.E4M3.F32.PACK_AB_MERGE_C R215, RZ, R215, RZ ;  /* 0x000000d7ffd7723e */ /* 0x000fe200048070ff */
[----:B------:R-:W-:Y:S01]  /*d070*/  FMUL R210, R210, UR18 ;  /* 0x00000012d2d27c20 */ /* 0x000fe20008400000 */
[----:B------:R-:W-:Y:S01]  /*d080*/  F2FP.SATFINITE.E4M3.F32.PACK_AB_MERGE_C R213, RZ, R213, RZ ;  /* 0x000000d5ffd5723e */ /* 0x000fe200048070ff */
[----:B------:R-:W-:Y:S01]  /*d090*/  FMUL R209, R209, UR18 ;  /* 0x00000012d1d17c20 */ /* 0x000fe20008400000 */
[----:B-1----:R-:W-:Y:S01]  /*d0a0*/  F2FP.SATFINITE.E4M3.F32.PACK_AB_MERGE_C R31, RZ, R214, RZ ;  /* 0x000000d6ff1f723e */ /* 0x002fe200048070ff */
[----:B------:R-:W-:Y:S01]  /*d0b0*/  FMUL R208, R208, UR18 ;  /* 0x00000012d0d07c20 */ /* 0x000fe20008400000 */
[----:B------:R-:W-:Y:S01]  /*d0c0*/  F2FP.SATFINITE.E4M3.F32.PACK_AB_MERGE_C R33, RZ, R212, RZ ;  /* 0x000000d4ff21723e */ /* 0x000fe200048070ff */
[----:B------:R0:W-:Y:S01]  /*d0d0*/  @!P3 STG.E.U8 desc[UR24][R24.64+0x18], R29 ;  /* 0x0000181d1800b986 */ /* 0x0001e2000c101118 */
[----:B------:R-:W-:-:S03]  /*d0e0*/  ISETP.LT.OR P3, PT, R34, 0x22, !P1 ;  /* 0x000000222200780c */ /* 0x000fc60004f61670 */
[----:B------:R-:W-:Y:S01]  /*d0f0*/  @!P4 STG.E.U8 desc[UR24][R24.64+0x19], R215 ;  /* 0x000019d71800c986 */ /* 0x000fe2000c101118 */
[----:B------:R-:W-:-:S03]  /*d100*/  ISETP.LT.OR P4, PT, R34, 0x22, !P0 ;  /* 0x000000222200780c */ /* 0x000fc60004781670 */
[----:B------:R1:W-:Y:S01]  /*d110*/  @!P5 STG.E.U8 desc[UR24][R26.64+0x18], R31 ;  /* 0x0000181f1a00d986 */ /* 0x0003e2000c101118 */
[----:B------:R-:W-:-:S03]  /*d120*/  ISETP.LT.OR P5, PT, R34, 0x29, !P1 ;  /* 0x000000292200780c */ /* 0x000fc60004fa1670 */
[----:B------:R-:W-:Y:S01]  /*d130*/  @!P6 STG.E.U8 desc[UR24][R26.64+0x19], R213 ;  /* 0x000019d51a00e986 */ /* 0x000fe2000c101118 */
[----:B------:R-:W-:-:S03]  /*d140*/  ISETP.LT.OR P6, PT, R34, 0x2a, !P1 ;  /* 0x0000002a2200780c */ /* 0x000fc60004fc1670 */
[----:B------:R-:W-:Y:S01]  /*d150*/  @!P2 STG.E.U8 desc[UR24][R24.64+0x20], R33 ;  /* 0x000020211800a986 */ /* 0x000fe2000c101118 */
[----:B------:R-:W-:Y:S01]  /*d160*/  ISETP.LT.OR P2, PT, R34, 0x21, !P0 ;  /* 0x000000212200780c */ /* 0x000fe20004741670 */
        /* <DEDUP_REMOVED lines=252> */
[----:B------:R-:W-:Y:S01]  /*e130*/  @!P2 STG.E.U8 desc[UR24][R26.64+0x98], R29 ;  /* 0x0000981d1a00a986 */ /* 0x000fe2000c101118 */
[----:B------:R-:W-:-:S03]  /*e140*/  ISETP.LT.OR P2, PT, R34, 0xa9, !P0 ;  /* 0x000000a92200780c */ /* 0x000fc60004741670 */
[----:B------:R0:W-:Y:S01]  /*e150*/  @!P4 STG.E.U8 desc[UR24][R26.64+0x99], R21 ;  /* 0x000099151a00c986 */ /* 0x0001e2000c101118 */
[----:B------:R-:W-:-:S03]  /*e160*/  ISETP.LT.OR P4, PT, R34, 0xa2, !P0 ;  /* 0x000000a22200780c */ /* 0x000fc60004781670 */
[----:B------:R-:W-:Y:S01]  /*e170*/  @!P5 STG.E.U8 desc[UR24][R24.64+0xa0], R31 ;  /* 0x0000a01f1800d986 */ /* 0x000fe2000c101118 */
[----:B------:R-:W-:-:S03]  /*e180*/  ISETP.LT.OR P5, PT, R34, 0xa9, !P1 ;  /* 0x000000a92200780c */ /* 0x000fc60004fa1670 */
[----:B------:R1:W-:Y:S01]  /*e190*/  @!P6 STG.E.U8 desc[UR24][R24.64+0xa1], R19 ;  /* 0x0000a1131800e986 */ /* 0x0003e2000c101118 */
        /* <DEDUP_REMOVED lines=8> */
[----:B------:R-:W-:Y:S01]  /*e220*/  F2FP.SATFINITE.E4M3.F32.PACK_AB_MERGE_C R23, RZ, R14, RZ ;  /* 0x0000000eff17723e */ /* 0x000fe200048070ff */
[----:B------:R-:W-:Y:S01]  /*e230*/  FMUL R9, R9, UR18 ;  /* 0x0000001209097c20 */ /* 0x000fe20008400000 */
[----:B------:R-:W-:Y:S01]  /*e240*/  FMUL R10, R10, UR18 ;  /* 0x000000120a0a7c20 */ /* 0x000fe20008400000 */
[----:B-1----:R-:W-:Y:S01]  /*e250*/  F2FP.SATFINITE.E4M3.F32.PACK_AB_MERGE_C R19, RZ, R16, RZ ;  /* 0x00000010ff13723e */ /* 0x002fe200048070ff */
[----:B------:R-:W-:Y:S01]  /*e260*/  @!P3 STG.E.U8 desc[UR24][R26.64+0xa0], R21 ;  /* 0x0000a0151a00b986 */ /* 0x000fe2000c101118 */
[----:B------:R-:W-:-:S03]  /*e270*/  ISETP.LT.OR P3, PT, R34, 0xaa, !P0 ;  /* 0x000000aa2200780c */ /* 0x000fc60004761670 */
[----:B------:R-:W-:Y:S01]  /*e280*/  @!P4 STG.E.U8 desc[UR24][R26.64+0xa1], R17 ;  /* 0x0000a1111a00c986 */ /* 0x000fe2000c101118 */
[----:B------:R-:W-:-:S03]  /*e290*/  ISETP.LT.OR P4, PT, R34, 0xb2, !P1 ;  /* 0x000000b22200780c */ /* 0x000fc60004f81670 */
[----:B------:R-:W-:Y:S04]  /*e2a0*/  @!P5 STG.E.U8 desc[UR24][R24.64+0xa8], R19 ;  /* 0x0000a8131800d986 */ /* 0x000fe8000c101118 */
[----:B------:R0:W-:Y:S01]  /*e2b0*/  @!P6 STG.E.U8 desc[UR24][R24.64+0xa9], R15 ;  /* 0x0000a90f1800e986 */ /* 0x0001e2000c101118 */
[----:B------:R-:W-:-:S03]  /*e2c0*/  ISETP.LT.OR P6, PT, R34, 0xb2, !P0 ;  /* 0x000000b22200780c */ /* 0x000fc600047c1670 */
[----:B------:R-:W-:Y:S01]  /*e2d0*/  @!P2 STG.E.U8 desc[UR24][R26.64+0xa8], R23 ;  /* 0x0000a8171a00a986 */ /* 0x000fe2000c101118 */
[C---:B------:R-:W-:Y:S02]  /*e2e0*/  ISETP.LT.OR P2, PT, R34.reuse, 0xb1, !P1 ;  /* 0x000000b12200780c */ /* 0x040fe40004f41670 */
[----:B------:R-:W-:Y:S01]  /*e2f0*/  ISETP.LT.OR P5, PT, R34, 0xb1, !P0 ;  /* 0x000000b12200780c */ /* 0x000fe200047a1670 */
[----:B------:R-:W-:Y:S01]  /*e300*/  FMUL R8, R8, UR18 ;  /* 0x0000001208087c20 */ /* 0x000fe20008400000 */
[----:B------:R-:W-:Y:S01]  /*e310*/  F2FP.SATFINITE.E4M3.F32.PACK_AB_MERGE_C R13, RZ, R13, RZ ;  /* 0x0000000dff0d723e */ /* 0x000fe200048070ff */
[----:B------:R-:W-:Y:S01]  /*e320*/  FMUL R7, R7, UR18 ;  /* 0x0000001207077c20 */ /* 0x000fe20008400000 */
[----:B------:R-:W-:Y:S01]  /*e330*/  F2FP.SATFINITE.E4M3.F32.PACK_AB_MERGE_C R11, RZ, R11, RZ ;  /* 0x0000000bff0b723e */ /* 0x000fe200048070ff */
[----:B-----5:R-:W-:Y:S01]  /*e340*/  FMUL R5, R5, UR18 ;  /* 0x0000001205057c20 */ /* 0x020fe20008400000 */
[----:B0-----:R-:W-:Y:S01]  /*e350*/  F2FP.SATFINITE.E4M3.F32.PACK_AB_MERGE_C R15, RZ, R12, RZ ;  /* 0x0000000cff0f723e */ /* 0x001fe200048070ff */
[----:B------:R-:W3:Y:S01]  /*e360*/  LDL.LU R222, [R1+0x18] ;  /* 0x0000180001de7983 */ /* 0x000ee20000300800 */
[----:B------:R-:W-:-:S03]  /*e370*/  F2FP.SATFINITE.E4M3.F32.PACK_AB_MERGE_C R9, RZ, R9, RZ ;  /* 0x00000009ff09723e */ /* 0x000fc600048070ff */
[----:B------:R-:W-:Y:S01]  /*e380*/  @!P3 STG.E.U8 desc[UR24][R26.64+0xa9], R13 ;  /* 0x0000a90d1a00b986 */ /* 0x000fe2000c101118 */
[----:B------:R-:W-:Y:S02]  /*e390*/  F2FP.SATFINITE.E4M3.F32.PACK_AB_MERGE_C R17, RZ, R10, RZ ;  /* 0x0000000aff11723e */ /* 0x000fe400048070ff */
[C---:B------:R-:W-:Y:S01]  /*e3a0*/  ISETP.LT.OR P3, PT, R34.reuse, 0xb9, !P1 ;  /* 0x000000b92200780c */ /* 0x040fe20004f61670 */
[----:B------:R-:W-:Y:S04]  /*e3b0*/  @!P2 STG.E.U8 desc[UR24][R24.64+0xb0], R15 ;  /* 0x0000b00f1800a986 */ /* 0x000fe8000c101118 */
[----:B------:R0:W-:Y:S01]  /*e3c0*/  @!P4 STG.E.U8 desc[UR24][R24.64+0xb1], R11 ;  /* 0x0000b10b1800c986 */ /* 0x0001e2000c101118 */
[----:B------:R-:W-:-:S03]  /*e3d0*/  ISETP.LT.OR P4, PT, R34, 0xba, !P1 ;  /* 0x000000ba2200780c */ /* 0x000fc60004f81670 */
[----:B------:R1:W-:Y:S01]  /*e3e0*/  @!P6 STG.E.U8 desc[UR24][R26.64+0xb1], R9 ;  /* 0x0000b1091a00e986 */ /* 0x0003e2000c101118 */
[----:B------:R-:W-:-:S03]  /*e3f0*/  ISETP.LT.OR P6, PT, R34, 0xba, !P0 ;  /* 0x000000ba2200780c */ /* 0x000fc600047c1670 */
[----:B------:R-:W-:Y:S01]  /*e400*/  @!P5 STG.E.U8 desc[UR24][R26.64+0xb0], R17 ;  /* 0x0000b0111a00d986 */ /* 0x000fe2000c101118 */
[----:B------:R-:W-:Y:S01]  /*e410*/  ISETP.LT.OR P5, PT, R34, 0xb9, !P0 ;  /* 0x000000b92200780c */ /* 0x000fe200047a1670 */
[----:B------:R-:W-:Y:S01]  /*e420*/  FMUL R6, R6, UR18 ;  /* 0x0000001206067c20 */ /* 0x000fe20008400000 */
[----:B------:R-:W-:Y:S01]  /*e430*/  F2FP.SATFINITE.E4M3.F32.PACK_AB_MERGE_C R7, RZ, R7, RZ ;  /* 0x00000007ff07723e */ /* 0x000fe200048070ff */
[----:B------:R-:W3:Y:S01]  /*e440*/  LDL.LU R223, [R1+0x14] ;  /* 0x0000140001df7983 */ /* 0x000ee20000300800 */
[----:B0-----:R-:W-:Y:S01]  /*e450*/  F2FP.SATFINITE.E4M3.F32.PACK_AB_MERGE_C R11, RZ, R8, RZ ;  /* 0x00000008ff0b723e */ /* 0x001fe200048070ff */
[----:B------:R-:W-:Y:S01]  /*e460*/  FMUL R4, R4, UR18 ;  /* 0x0000001204047c20 */ /* 0x000fe20008400000 */
[----:B------:R-:W-:Y:S01]  /*e470*/  F2FP.SATFINITE.E4M3.F32.PACK_AB_MERGE_C R5, RZ, R5, RZ ;  /* 0x00000005ff05723e */ /* 0x000fe200048070ff */
[----:B------:R-:W3:Y:S01]  /*e480*/  LDL.LU R220, [R1+0x10] ;  /* 0x0000100001dc7983 */ /* 0x000ee20000300800 */
[----:B------:R-:W-:Y:S01]  /*e490*/  FMUL R3, R3, UR18 ;  /* 0x0000001203037c20 */ /* 0x000fe20008400000 */
[----:B-1----:R-:W-:-:S02]  /*e4a0*/  F2FP.SATFINITE.E4M3.F32.PACK_AB_MERGE_C R9, RZ, R6, RZ ;  /* 0x00000006ff09723e */ /* 0x002fc400048070ff */
[----:B------:R-:W-:Y:S01]  /*e4b0*/  @!P3 STG.E.U8 desc[UR24][R24.64+0xb8], R11 ;  /* 0x0000b80b1800b986 */ /* 0x000fe2000c101118 */
[----:B------:R-:W-:Y:S01]  /*e4c0*/  F2FP.SATFINITE.E4M3.F32.PACK_AB_MERGE_C R13, RZ, R4, RZ ;  /* 0x00000004ff0d723e */ /* 0x000fe200048070ff */
[----:B------:R-:W-:Y:S02]  /*e4d0*/  FMUL R0, R0, UR18 ;  /* 0x0000001200007c20 */ /* 0x000fe40008400000 */
[----:B------:R-:W-:Y:S01]  /*e4e0*/  @!P4 STG.E.U8 desc[UR24][R24.64+0xb9], R7 ;  /* 0x0000b9071800c986 */ /* 0x000fe2000c101118 */
[----:B----4-:R-:W-:Y:S01]  /*e4f0*/  FMUL R4, R225, UR18 ;  /* 0x00000012e1047c20 */ /* 0x010fe20008400000 */
[----:B------:R-:W-:Y:S02]  /*e500*/  FMUL R2, R2, UR18 ;  /* 0x0000001202027c20 */ /* 0x000fe40008400000 */
[----:B------:R0:W-:Y:S04]  /*e510*/  @!P6 STG.E.U8 desc[UR24][R26.64+0xb9], R5 ;  /* 0x0000b9051a00e986 */ /* 0x0001e8000c101118 */
[----:B------:R-:W4:Y:S04]  /*e520*/  LDL.LU R225, [R1+0x1c] ;  /* 0x00001c0001e17983 */ /* 0x000f280000300800 */
[----:B------:R1:W-:Y:S01]  /*e530*/  @!P5 STG.E.U8 desc[UR24][R26.64+0xb8], R9 ;  /* 0x0000b8091a00d986 */ /* 0x0003e2000c101118 */
[----:B0-----:R-:W-:Y:S01]  /*e540*/  F2FP.SATFINITE.E4M3.F32.PACK_AB_MERGE_C R5, RZ, R3, RZ ;  /* 0x00000003ff05723e */ /* 0x001fe200048070ff */
[----:B--2---:R-:W-:-:S02]  /*e550*/  FMUL R3, R224, UR18 ;  /* 0x00000012e0037c20 */ /* 0x004fc40008400000 */
[----:B------:R-:W2:Y:S01]  /*e560*/  LDL.LU R224, [R1+0x20] ;  /* 0x0000200001e07983 */ /* 0x000ea20000300800 */
[----:B------:R-:W-:Y:S01]  /*e570*/  F2FP.SATFINITE.E4M3.F32.PACK_AB_MERGE_C R7, RZ, R2, RZ ;  /* 0x00000002ff07723e */ /* 0x000fe200048070ff */
[----:B------:R-:W-:Y:S02]  /*e580*/  FMUL R2, R227, UR18 ;  /* 0x00000012e3027c20 */ /* 0x000fe40008400000 */
[----:B------:R-:W2:Y:S01]  /*e590*/  LDL.LU R218, [R1+0x24] ;  /* 0x0000240001da7983 */ /* 0x000ea20000300800 */
[----:B-1----:R-:W-:Y:S01]  /*e5a0*/  F2FP.SATFINITE.E4M3.F32.PACK_AB_MERGE_C R9, RZ, R0, RZ ;  /* 0x00000000ff09723e */ /* 0x002fe200048070ff */
[----:B---3--:R-:W-:Y:S02]  /*e5b0*/  FMUL R0, R226, UR18 ;  /* 0x00000012e2007c20 */ /* 0x008fe40008400000 */
[----:B------:R-:W3:Y:S04]  /*e5c0*/  LDL.LU R226, [R1+0x28] ;  /* 0x0000280001e27983 */ /* 0x000ee80000300800 */
[----:B------:R-:W3:Y:S01]  /*e5d0*/  LDL.LU R227, [R1+0x2c] ;  /* 0x00002c0001e37983 */ /* 0x000ee20000300800 */
[----:B------:R-:W-:-:S02]  /*e5e0*/  ISETP.LT.OR P2, PT, R34, 0xc1, !P1 ;  /* 0x000000c12200780c */ /* 0x000fc40004f41670 */
[C---:B------:R-:W-:Y:S02]  /*e5f0*/  ISETP.LT.OR P3, PT, R34.reuse, 0xc2, !P1 ;  /* 0x000000c22200780c */ /* 0x040fe40004f61670 */
[C---:B------:R-:W-:Y:S02]  /*e600*/  ISETP.LT.OR P4, PT, R34.reuse, 0xc2, !P0 ;  /* 0x000000c22200780c */ /* 0x040fe40004781670 */
[----:B------:R-:W-:-:S07]  /*e610*/  ISETP.LT.OR P6, PT, R34, 0xca, !P1 ;  /* 0x000000ca2200780c */ /* 0x000fce0004fc1670 */
[----:B------:R0:W-:Y:S01]  /*e620*/  @!P2 STG.E.U8 desc[UR24][R24.64+0xc0], R13 ;  /* 0x0000c00d1800a986 */ /* 0x0001e2000c101118 */
[C---:B------:R-:W-:Y:S02]  /*e630*/  ISETP.LT.OR P2, PT, R34.reuse, 0xc1, !P0 ;  /* 0x000000c12200780c */ /* 0x040fe40004741670 */
[C---:B------:R-:W-:Y:S01]  /*e640*/  ISETP.LT.OR P5, PT, R34.reuse, 0xc9, !P1 ;  /* 0x000000c92200780c */ /* 0x040fe20004fa1670 */
[----:B------:R1:W-:Y:S01]  /*e650*/  @!P3 STG.E.U8 desc[UR24][R24.64+0xc1], R5 ;  /* 0x0000c1051800b986 */ /* 0x0003e2000c101118 */
[----:B------:R-:W-:-:S03]  /*e660*/  ISETP.LT.OR P3, PT, R34, 0xc9, !P0 ;  /* 0x000000c92200780c */ /* 0x000fc60004761670 */
[----:B------:R-:W-:Y:S01]  /*e670*/  @!P4 STG.E.U8 desc[UR24][R26.64+0xc1], R9 ;  /* 0x0000c1091a00c986 */ /* 0x000fe2000c101118 */
[----:B------:R-:W-:Y:S02]  /*e680*/  ISETP.LT.OR P4, PT, R34, 0xca, !P0 ;  /* 0x000000ca2200780c */ /* 0x000fe40004781670 */
[----:B0-----:R-:W-:Y:S02]  /*e690*/  F2FP.SATFINITE.E4M3.F32.PACK_AB_MERGE_C R13, RZ, R3, RZ ;  /* 0x00000003ff0d723e */ /* 0x001fe400048070ff */
[----:B-1----:R-:W-:Y:S01]  /*e6a0*/  F2FP.SATFINITE.E4M3.F32.PACK_AB_MERGE_C R5, RZ, R0, RZ ;  /* 0x00000000ff05723e */ /* 0x002fe200048070ff */
[----:B------:R0:W-:Y:S01]  /*e6b0*/  @!P2 STG.E.U8 desc[UR24][R26.64+0xc0], R7 ;  /* 0x0000c0071a00a986 */ /* 0x0001e2000c101118 */
[----:B------:R-:W-:-:S03]  /*e6c0*/  F2FP.SATFINITE.E4M3.F32.PACK_AB_MERGE_C R11, RZ, R4, RZ ;  /* 0x00000004ff0b723e */ /* 0x000fc600048070ff */
[----:B------:R1:W-:Y:S04]  /*e6d0*/  @!P6 STG.E.U8 desc[UR24][R24.64+0xc9], R13 ;  /* 0x0000c90d1800e986 */ /* 0x0003e8000c101118 */
[----:B------:R-:W-:Y:S01]  /*e6e0*/  @!P5 STG.E.U8 desc[UR24][R24.64+0xc8], R11 ;  /* 0x0000c80b1800d986 */ /* 0x000fe2000c101118 */
[----:B0-----:R-:W-:-:S03]  /*e6f0*/  F2FP.SATFINITE.E4M3.F32.PACK_AB_MERGE_C R7, RZ, R2, RZ ;  /* 0x00000002ff07723e */ /* 0x001fc600048070ff */
[----:B------:R0:W-:Y:S04]  /*e700*/  @!P3 STG.E.U8 desc[UR24][R26.64+0xc8], R5 ;  /* 0x0000c8051a00b986 */ /* 0x0001e8000c101118 */
[----:B------:R2:W-:Y:S01]  /*e710*/  @!P4 STG.E.U8 desc[UR24][R26.64+0xc9], R7 ;  /* 0x0000c9071a00c986 */ /* 0x0005e2000c101118 */
[----:B------:R-:W-:-:S05]  /*e720*/  FMUL R0, R222, UR18 ;  /* 0x00000012de007c20 */ /* 0x000fca0008400000 */
[----:B-1----:R-:W-:Y:S01]  /*e730*/  F2FP.SATFINITE.E4M3.F32.PACK_AB_MERGE_C R13, RZ, R0, RZ ;  /* 0x00000000ff0d723e */ /* 0x002fe200048070ff */
[----:B------:R-:W-:Y:S01]  /*e740*/  FMUL R4, R223, UR18 ;  /* 0x00000012df047c20 */ /* 0x000fe20008400000 */
[----:B------:R-:W-:Y:S02]  /*e750*/  FMUL R3, R220, UR18 ;  /* 0x00000012dc037c20 */ /* 0x000fe40008400000 */
[----:B------:R-:W3:Y:S04]  /*e760*/  LDL.LU R220, [R1+0x30] ;  /* 0x0000300001dc7983 */ /* 0x000ee80000300800 */
[----:B------:R-:W3:Y:S04]  /*e770*/  LDL.LU R223, [R1+0x34] ;  /* 0x0000340001df7983 */ /* 0x000ee80000300800 */
[----:B------:R-:W3:Y:S01]  /*e780*/  LDL.LU R222, [R1+0x38] ;  /* 0x0000380001de7983 */ /* 0x000ee20000300800 */
[----:B----4-:R-:W-:-:S03]  /*e790*/  FMUL R0, R225, UR18 ;  /* 0x00000012e1007c20 */ /* 0x010fc60008400000 */
[----:B------:R-:W4:Y:S02]  /*e7a0*/  LDL.LU R225, [R1+0x3c] ;  /* 0x00003c0001e17983 */ /* 0x000f240000300800 */
[----:B0-----:R-:W-:Y:S01]  /*e7b0*/  F2FP.SATFINITE.E4M3.F32.PACK_AB_MERGE_C R5, RZ, R0, RZ ;  /* 0x00000000ff05723e */ /* 0x001fe200048070ff */
[----:B--2---:R-:W-:Y:S02]  /*e7c0*/  FMUL R2, R224, UR18 ;  /* 0x00000012e0027c20 */ /* 0x004fe40008400000 */
[----:B------:R-:W2:Y:S03]  /*e7d0*/  LDL.LU R224, [R1+0x40] ;  /* 0x0000400001e07983 */ /* 0x000ea60000300800 */
[----:B------:R-:W-:Y:S01]  /*e7e0*/  F2FP.SATFINITE.E4M3.F32.PACK_AB_MERGE_C R7, RZ, R2, RZ ;  /* 0x00000002ff07723e */ /* 0x000fe200048070ff */
[----:B---3--:R-:W-:Y:S02]  /*e7f0*/  FMUL R0, R226, UR18 ;  /* 0x00000012e2007c20 */ /* 0x008fe40008400000 */
[----:B------:R-:W3:Y:S01]  /*e800*/  LDL.LU R226, [R1+0x44] ;  /* 0x0000440001e27983 */ /* 0x000ee20000300800 */
[----:B------:R-:W-:-:S03]  /*e810*/  FMUL R2, R227, UR18 ;  /* 0x00000012e3027c20 */ /* 0x000fc60008400000 */
[----:B------:R-:W3:Y:S01]  /*e820*/  LDL.LU R227, [R1+0x48] ;  /* 0x0000480001e37983 */ /* 0x000ee20000300800 */
[C---:B------:R-:W-:Y:S02]  /*e830*/  ISETP.LT.OR P5, PT, R34.reuse, 0xd1, !P1 ;  /* 0x000000d12200780c */ /* 0x040fe40004fa1670 */
[C---:B------:R-:W-:Y:S01]  /*e840*/  ISETP.LT.OR P6, PT, R34.reuse, 0xd2, !P1 ;  /* 0x000000d22200780c */ /* 0x040fe20004fc1670 */
[----:B------:R-:W3:Y:S01]  /*e850*/  LDL.LU R221, [R1+0x4c] ;  /* 0x00004c0001dd7983 */ /* 0x000ee20000300800 */
[C---:B------:R-:W-:Y:S02]  /*e860*/  ISETP.LT.OR P2, PT, R34.reuse, 0xd1, !P0 ;  /* 0x000000d12200780c */ /* 0x040fe40004741670 */
[----:B------:R-:W-:Y:S02]  /*e870*/  F2FP.SATFINITE.E4M3.F32.PACK_AB_MERGE_C R9, RZ, R3, RZ ;  /* 0x00000003ff09723e */ /* 0x000fe400048070ff */
[----:B------:R-:W-:Y:S02]  /*e880*/  F2FP.SATFINITE.E4M3.F32.PACK_AB_MERGE_C R11, RZ, R4, RZ ;  /* 0x00000004ff0b723e */ /* 0x000fe400048070ff */
[----:B------:R-:W-:-:S03]  /*e890*/  ISETP.LT.OR P3, PT, R34, 0xd2, !P0 ;  /* 0x000000d22200780c */ /* 0x000fc60004761670 */
[----:B------:R-:W-:Y:S01]  /*e8a0*/  @!P5 STG.E.U8 desc[UR24][R24.64+0xd0], R9 ;  /* 0x0000d0091800d986 */ /* 0x000fe2000c101118 */
[----:B------:R-:W-:-:S03]  /*e8b0*/  ISETP.LT.OR P4, PT, R34, 0xd9, !P0 ;  /* 0x000000d92200780c */ /* 0x000fc60004781670 */
[----:B------:R0:W-:Y:S01]  /*e8c0*/  @!P6 STG.E.U8 desc[UR24][R24.64+0xd1], R11 ;  /* 0x0000d10b1800e986 */ /* 0x0001e2000c101118 */
[----:B------:R-:W-:-:S03]  /*e8d0*/  ISETP.LT.OR P6, PT, R34, 0xda, !P1 ;  /* 0x000000da2200780c */ /* 0x000fc60004fc1670 */
[----:B------:R1:W-:Y:S01]  /*e8e0*/  @!P2 STG.E.U8 desc[UR24][R26.64+0xd0], R13 ;  /* 0x0000d00d1a00a986 */ /* 0x0003e2000c101118 */
[----:B------:R-:W-:Y:S01]  /*e8f0*/  ISETP.LT.OR P2, PT, R34, 0xd9, !P1 ;  /* 0x000000d92200780c */ /* 0x000fe20004f41670 */
[----:B------:R-:W-:Y:S02]  /*e900*/  FMUL R3, R218, UR18 ;  /* 0x00000012da037c20 */ /* 0x000fe40008400000 */
[----:B------:R-:W3:Y:S01]  /*e910*/  LDL.LU R218, [R1+0x50] ;  /* 0x0000500001da7983 */ /* 0x000ee20000300800 */
[----:B0-----:R-:W-:-:S03]  /*e920*/  F2FP.SATFINITE.E4M3.F32.PACK_AB_MERGE_C R11, RZ, R0, RZ ;  /* 0x00000000ff0b723e */ /* 0x001fc600048070ff */
[----:B------:R0:W-:Y:S01]  /*e930*/  @!P3 STG.E.U8 desc[UR24][R26.64+0xd1], R5 ;  /* 0x0000d1051a00b986 */ /* 0x0001e2000c101118 */
[----:B------:R-:W-:Y:S02]  /*e940*/  F2FP.SATFINITE.E4M3.F32.PACK_AB_MERGE_C R9, RZ, R3, RZ ;  /* 0x00000003ff09723e */ /* 0x000fe400048070ff */
[----:B-1----:R-:W-:-:S03]  /*e950*/  F2FP.SATFINITE.E4M3.F32.PACK_AB_MERGE_C R13, RZ, R2, RZ ;  /* 0x00000002ff0d723e */ /* 0x002fc600048070ff */
[----:B------:R1:W-:Y:S04]  /*e960*/  @!P2 STG.E.U8 desc[UR24][R24.64+0xd8], R7 ;  /* 0x0000d8071800a986 */ /* 0x0003e8000c101118 */
[----:B------:R-:W-:Y:S04]  /*e970*/  @!P6 STG.E.U8 desc[UR24][R24.64+0xd9], R9 ;  /* 0x0000d9091800e986 */ /* 0x000fe8000c101118 */
[----:B------:R1:W-:Y:S01]  /*e980*/  @!P4 STG.E.U8 desc[UR24][R26.64+0xd8], R11 ;  /* 0x0000d80b1a00c986 */ /* 0x0003e2000c101118 */
[----:B------:R-:W-:-:S03]  /*e990*/  FMUL R0, R220, UR18 ;  /* 0x00000012dc007c20 */ /* 0x000fc60008400000 */
[----:B------:R-:W3:Y:S01]  /*e9a0*/  LDL.LU R220, [R1+0x54] ;  /* 0x0000540001dc7983 */ /* 0x000ee20000300800 */
[----:B------:R-:W-:Y:S01]  /*e9b0*/  FMUL R2, R223, UR18 ;  /* 0x00000012df027c20 */ /* 0x000fe20008400000 */
[----:B0-----:R-:W-:Y:S02]  /*e9c0*/  F2FP.SATFINITE.E4M3.F32.PACK_AB_MERGE_C R5, RZ, R0, RZ ;  /* 0x00000000ff05723e */ /* 0x001fe400048070ff */
[----:B------:R-:W3:Y:S01]  /*e9d0*/  LDL.LU R223, [R1+0x58] ;  /* 0x0000580001df7983 */ /* 0x000ee20000300800 */
[----:B------:R-:W-:-:S03]  /*e9e0*/  FMUL R3, R222, UR18 ;  /* 0x00000012de037c20 */ /* 0x000fc60008400000 */
[----:B------:R-:W3:Y:S01]  /*e9f0*/  LDL.LU R222, [R1+0x5c] ;  /* 0x00005c0001de7983 */ /* 0x000ee20000300800 */
[----:B----4-:R-:W-:Y:S01]  /*ea00*/  FMUL R0, R225, UR18 ;  /* 0x00000012e1007c20 */ /* 0x010fe20008400000 */
[----:B-1----:R-:W-:Y:S02]  /*ea10*/  F2FP.SATFINITE.E4M3.F32.PACK_AB_MERGE_C R7, RZ, R2, RZ ;  /* 0x00000002ff07723e */ /* 0x002fe400048070ff */
[----:B------:R-:W4:Y:S02]  /*ea20*/  LDL.LU R225, [R1+0x60] ;  /* 0x0000600001e17983 */ /* 0x000f240000300800 */
[----:B------:R-:W-:Y:S01]  /*ea30*/  F2FP.SATFINITE.E4M3.F32.PACK_AB_MERGE_C R11, RZ, R0, RZ ;  /* 0x00000000ff0b723e */ /* 0x000fe200048070ff */
[----:B--2---:R-:W-:Y:S02]  /*ea40*/  FMUL R4, R224, UR18 ;  /* 0x00000012e0047c20 */ /* 0x004fe40008400000 */
[----:B------:R-:W2:Y:S01]  /*ea50*/  LDL.LU R224, [R1+0x64] ;  /* 0x0000640001e07983 */ /* 0x000ea20000300800 */
[----:B---3--:R-:W-:-:S03]  /*ea60*/  FMUL R0, R226, UR18 ;  /* 0x00000012e2007c20 */ /* 0x008fc60008400000 */
[----:B------:R-:W3:Y:S01]  /*ea70*/  LDL.LU R226, [R1+0x68] ;  /* 0x0000680001e27983 */ /* 0x000ee20000300800 */
[----:B------:R-:W-:-:S03]  /*ea80*/  FMUL R2, R227, UR18 ;  /* 0x00000012e3027c20 */ /* 0x000fc60008400000 */
[----:B------:R-:W3:Y:S01]  /*ea90*/  LDL.LU R227, [R1+0x6c] ;  /* 0x00006c0001e37983 */ /* 0x000ee20000300800 */
[C---:B------:R-:W-:Y:S02]  /*eaa0*/  ISETP.LT.OR P5, PT, R34.reuse, 0xda, !P0 ;  /* 0x000000da2200780c */ /* 0x040fe400047a1670 */
[C---:B------:R-:W-:Y:S02]  /*eab0*/  ISETP.LT.OR P2, PT, R34.reuse, 0xe1, !P1 ;  /* 0x000000e12200780c */ /* 0x040fe40004f41670 */
[C---:B------:R-:W-:Y:S02]  /*eac0*/  ISETP.LT.OR P3, PT, R34.reuse, 0xe2, !P1 ;  /* 0x000000e22200780c */ /* 0x040fe40004f61670 */
[C---:B------:R-:W-:Y:S02]  /*ead0*/  ISETP.LT.OR P4, PT, R34.reuse, 0xe1, !P0 ;  /* 0x000000e12200780c */ /* 0x040fe40004781670 */
[----:B------:R-:W-:-:S05]  /*eae0*/  ISETP.LT.OR P6, PT, R34, 0xe9, !P1 ;  /* 0x000000e92200780c */ /* 0x000fca0004fc1670 */
[----:B------:R0:W-:Y:S01]  /*eaf0*/  @!P5 STG.E.U8 desc[UR24][R26.64+0xd9], R13 ;  /* 0x0000d90d1a00d986 */ /* 0x0001e2000c101118 */
[C---:B------:R-:W-:Y:S02]  /*eb00*/  ISETP.LT.OR P5, PT, R34.reuse, 0xe2, !P0 ;  /* 0x000000e22200780c */ /* 0x040fe400047a1670 */
[----:B------:R-:W-:Y:S01]  /*eb10*/  F2FP.SATFINITE.E4M3.F32.PACK_AB_MERGE_C R9, RZ, R3, RZ ;  /* 0x00000003ff09723e */ /* 0x000fe200048070ff */
[----:B------:R1:W-:Y:S01]  /*eb20*/  @!P2 STG.E.U8 desc[UR24][R24.64+0xe0], R5 ;  /* 0x0000e0051800a986 */ /* 0x0003e2000c101118 */
[----:B------:R-:W-:-:S03]  /*eb30*/  ISETP.LT.OR P2, PT, R34, 0xea, !P1 ;  /* 0x000000ea2200780c */ /* 0x000fc60004f41670 */
[----:B------:R1:W-:Y:S01]  /*eb40*/  @!P3 STG.E.U8 desc[UR24][R24.64+0xe1], R7 ;  /* 0x0000e1071800b986 */ /* 0x0003e2000c101118 */
[----:B0-----:R-:W-:-:S03]  /*eb50*/  F2FP.SATFINITE.E4M3.F32.PACK_AB_MERGE_C R13, RZ, R4, RZ ;  /* 0x00000004ff0d723e */ /* 0x001fc600048070ff */
[----:B------:R0:W-:Y:S01]  /*eb60*/  @!P4 STG.E.U8 desc[UR24][R26.64+0xe0], R9 ;  /* 0x0000e0091a00c986 */ /* 0x0001e2000c101118 */
[C---:B------:R-:W-:Y:S02]  /*eb70*/  ISETP.LT.OR P3, PT, R34.reuse, 0xe9, !P0 ;  /* 0x000000e92200780c */ /* 0x040fe40004761670 */
[----:B------:R-:W-:Y:S01]  /*eb80*/  ISETP.LT.OR P4, PT, R34, 0xea, !P0 ;  /* 0x000000ea2200780c */ /* 0x000fe20004781670 */
[----:B------:R0:W-:Y:S01]  /*eb90*/  @!P5 STG.E.U8 desc[UR24][R26.64+0xe1], R11 ;  /* 0x0000e10b1a00d986 */ /* 0x0001e2000c101118 */
[----:B-1----:R-:W-:-:S03]  /*eba0*/  F2FP.SATFINITE.E4M3.F32.PACK_AB_MERGE_C R5, RZ, R0, RZ ;  /* 0x00000000ff05723e */ /* 0x002fc600048070ff */
[----:B------:R1:W-:Y:S01]  /*ebb0*/  @!P6 STG.E.U8 desc[UR24][R24.64+0xe8], R13 ;  /* 0x0000e80d1800e986 */ /* 0x0003e2000c101118 */
[----:B------:R-:W-:Y:S01]  /*ebc0*/  ISETP.LT.OR P6, PT, R34, 0xf1, !P1 ;  /* 0x000000f12200780c */ /* 0x000fe20004fc1670 */
[----:B------:R-:W-:Y:S01]  /*ebd0*/  FMUL R0, R221, UR18 ;  /* 0x00000012dd007c20 */ /* 0x000fe20008400000 */
[----:B------:R-:W-:Y:S01]  /*ebe0*/  FMUL R3, R218, UR18 ;  /* 0x00000012da037c20 */ /* 0x000fe20008400000 */
[----:B------:R-:W-:-:S03]  /*ebf0*/  F2FP.SATFINITE.E4M3.F32.PACK_AB_MERGE_C R7, RZ, R2, RZ ;  /* 0x00000002ff07723e */ /* 0x000fc600048070ff */
[----:B0-----:R-:W-:Y:S02]  /*ec00*/  F2FP.SATFINITE.E4M3.F32.PACK_AB_MERGE_C R9, RZ, R0, RZ ;  /* 0x00000000ff09723e */ /* 0x001fe400048070ff */
[----:B------:R-:W-:Y:S01]  /*ec10*/  F2FP.SATFINITE.E4M3.F32.PACK_AB_MERGE_C R3, RZ, R3, RZ ;  /* 0x00000003ff03723e */ /* 0x000fe200048070ff */
[----:B------:R-:W-:Y:S01]  /*ec20*/  @!P2 STG.E.U8 desc[UR24][R24.64+0xe9], R5 ;  /* 0x0000e9051800a986 */ /* 0x000fe2000c101118 */
[C---:B------:R-:W-:Y:S02]  /*ec30*/  ISETP.LT.OR P2, PT, R34.reuse, 0xf2, !P1 ;  /* 0x000000f22200780c */ /* 0x040fe40004f41670 */
[C---:B------:R-:W-:Y:S01]  /*ec40*/  ISETP.LT.OR P5, PT, R34.reuse, 0xf1, !P0 ;  /* 0x000000f12200780c */ /* 0x040fe200047a1670 */
[----:B------:R0:W-:Y:S01]  /*ec50*/  @!P3 STG.E.U8 desc[UR24][R26.64+0xe8], R7 ;  /* 0x0000e8071a00b986 */ /* 0x0001e2000c101118 */
[----:B------:R-:W-:-:S03]  /*ec60*/  ISETP.LT.OR P3, PT, R34, 0xf9, !P1 ;  /* 0x000000f92200780c */ /* 0x000fc60004f61670 */
[----:B------:R0:W-:Y:S01]  /*ec70*/  @!P4 STG.E.U8 desc[UR24][R26.64+0xe9], R9 ;  /* 0x0000e9091a00c986 */ /* 0x0001e2000c101118 */
[C---:B------:R-:W-:Y:S02]  /*ec80*/  ISETP.LT.OR P4, PT, R34.reuse, 0xf2, !P0 ;  /* 0x000000f22200780c */ /* 0x040fe40004781670 */
[C---:B------:R-:W-:Y:S01]  /*ec90*/  ISETP.LT.OR P1, PT, R34.reuse, 0xfa, !P1 ;  /* 0x000000fa2200780c */ /* 0x040fe20004f21670 */
[----:B------:R2:W-:Y:S01]  /*eca0*/  @!P6 STG.E.U8 desc[UR24][R24.64+0xf0], R3 ;  /* 0x0000f0031800e986 */ /* 0x0005e2000c101118 */
[C---:B------:R-:W-:Y:S02]  /*ecb0*/  ISETP.LT.OR P6, PT, R34.reuse, 0xf9, !P0 ;  /* 0x000000f92200780c */ /* 0x040fe400047c1670 */
[----:B------:R-:W-:Y:S01]  /*ecc0*/  ISETP.LT.OR P0, PT, R34, 0xfa, !P0 ;  /* 0x000000fa2200780c */ /* 0x000fe20004701670 */
[----:B------:R-:W-:Y:S01]  /*ecd0*/  FMUL R4, R220, UR18 ;  /* 0x00000012dc047c20 */ /* 0x000fe20008400000 */
[----:B------:R-:W-:-:S04]  /*ece0*/  FMUL R0, R223, UR18 ;  /* 0x00000012df007c20 */ /* 0x000fc80008400000 */
[----:B------:R-:W-:Y:S02]  /*ecf0*/  F2FP.SATFINITE.E4M3.F32.PACK_AB_MERGE_C R11, RZ, R4, RZ ;  /* 0x00000004ff0b723e */ /* 0x000fe400048070ff */
[----:B-1----:R-:W-:Y:S01]  /*ed00*/  F2FP.SATFINITE.E4M3.F32.PACK_AB_MERGE_C R13, RZ, R0, RZ ;  /* 0x00000000ff0d723e */ /* 0x002fe200048070ff */
[----:B------:R-:W-:Y:S01]  /*ed10*/  FMUL R0, R222, UR18 ;  /* 0x00000012de007c20 */ /* 0x000fe20008400000 */
[----:B----4-:R-:W-:-:S04]  /*ed20*/  FMUL R2, R225, UR18 ;  /* 0x00000012e1027c20 */ /* 0x010fc80008400000 */
[----:B0-----:R-:W-:Y:S01]  /*ed30*/  F2FP.SATFINITE.E4M3.F32.PACK_AB_MERGE_C R7, RZ, R0, RZ ;  /* 0x00000000ff07723e */ /* 0x001fe200048070ff */
[----:B------:R0:W-:Y:S01]  /*ed40*/  @!P2 STG.E.U8 desc[UR24][R24.64+0xf1], R11 ;  /* 0x0000f10b1800a986 */ /* 0x0001e2000c101118 */
[----:B------:R-:W-:Y:S01]  /*ed50*/  F2FP.SATFINITE.E4M3.F32.PACK_AB_MERGE_C R9, RZ, R2, RZ ;  /* 0x00000002ff09723e */ /* 0x000fe200048070ff */
[----:B--2---:R-:W-:Y:S01]  /*ed60*/  FMUL R3, R224, UR18 ;  /* 0x00000012e0037c20 */ /* 0x004fe20008400000 */
[----:B---3--:R-:W-:Y:S01]  /*ed70*/  FMUL R4, R226, UR18 ;  /* 0x00000012e2047c20 */ /* 0x008fe20008400000 */
[----:B------:R-:W-:-:S03]  /*ed80*/  FMUL R5, R227, UR18 ;  /* 0x00000012e3057c20 */ /* 0x000fc60008400000 */
[----:B------:R-:W-:Y:S02]  /*ed90*/  F2FP.SATFINITE.E4M3.F32.PACK_AB_MERGE_C R3, RZ, R3, RZ ;  /* 0x00000003ff03723e */ /* 0x000fe400048070ff */
[----:B------:R-:W-:Y:S02]  /*eda0*/  F2FP.SATFINITE.E4M3.F32.PACK_AB_MERGE_C R15, RZ, R4, RZ ;  /* 0x00000004ff0f723e */ /* 0x000fe400048070ff */
[----:B------:R-:W-:Y:S01]  /*edb0*/  F2FP.SATFINITE.E4M3.F32.PACK_AB_MERGE_C R5, RZ, R5, RZ ;  /* 0x00000005ff05723e */ /* 0x000fe200048070ff */
[----:B------:R0:W-:Y:S04]  /*edc0*/  @!P5 STG.E.U8 desc[UR24][R26.64+0xf0], R13 ;  /* 0x0000f00d1a00d986 */ /* 0x0001e8000c101118 */
[----:B------:R0:W-:Y:S04]  /*edd0*/  @!P4 STG.E.U8 desc[UR24][R26.64+0xf1], R7 ;  /* 0x0000f1071a00c986 */ /* 0x0001e8000c101118 */
[----:B------:R0:W-:Y:S04]  /*ede0*/  @!P3 STG.E.U8 desc[UR24][R24.64+0xf8], R9 ;  /* 0x0000f8091800b986 */ /* 0x0001e8000c101118 */
[----:B------:R0:W-:Y:S04]  /*edf0*/  @!P1 STG.E.U8 desc[UR24][R24.64+0xf9], R3 ;  /* 0x0000f90318009986 */ /* 0x0001e8000c101118 */
[----:B------:R0:W-:Y:S04]  /*ee00*/  @!P6 STG.E.U8 desc[UR24][R26.64+0xf8], R15 ;  /* 0x0000f80f1a00e986 */ /* 0x0001e8000c101118 */
[----:B------:R0:W-:Y:S02]  /*ee10*/  @!P0 STG.E.U8 desc[UR24][R26.64+0xf9], R5 ;  /* 0x0000f9051a008986 */ /* 0x0001e4000c101118 */
.L_x_296:
[----:B------:R-:W-:Y:S05]  /*ee20*/  BSYNC B0 ;  /* 0x0000000000007941 */ /* 0x000fea0003800000 */
.L_x_38:
[----:B0-----:R-:W2:Y:S01]  /*ee30*/  LDL.LU R5, [R1+0x80] ;  /* 0x0000800001057983 */ /* 0x001ea20000300800 */
[----:B-----5:R-:W-:Y:S01]  /*ee40*/  IMAD.U32 R2, RZ, RZ, UR30 ;  /* 0x0000001eff027e24 */ /* 0x020fe2000f8e00ff */
[----:B------:R-:W-:Y:S02]  /*ee50*/  ULDC.64 UR20, c[0x0][0x650] ;  /* 0x0001940000147ab9 */ /* 0x000fe40000000a00 */
[----:B------:R-:W3:Y:S01]  /*ee60*/  LDL.LU R4, [R1+0x7c] ;  /* 0x00007c0001047983 */ /* 0x000ee20000300800 */
[----:B------:R-:W-:Y:S02]  /*ee70*/  IMAD.U32 R3, RZ, RZ, UR31 ;  /* 0x0000001fff037e24 */ /* 0x000fe4000f8e00ff */
[----:B------:R-:W-:Y:S02]  /*ee80*/  IMAD.U32 R3, RZ, RZ, UR5 ;  /* 0x00000005ff037e24 */ /* 0x000fe4000f8e00ff */
[----:B------:R-:W-:Y:S02]  /*ee90*/  IMAD.MOV.U32 R6, RZ, RZ, -0x1 ;  /* 0xffffffffff067424 */ /* 0x000fe400078e00ff */
[----:B------:R-:W-:-:S04]  /*eea0*/  IMAD.U32 R0, RZ, RZ, UR15 ;  /* 0x0000000fff007e24 */ /* 0x000fc8000f8e00ff */
[----:B------:R0:W-:Y:S02]  /*eeb0*/  SYNCS.ARRIVE.TRANS64.A1T0 RZ, [R0+UR10], RZ ;  /* 0x000000ff00ff79a7 */ /* 0x0001e4000810000a */
[----:B0-----:R-:W-:Y:S02]  /*eec0*/  PRMT R0, RZ, 0x7610, R0 ;  /* 0x00007610ff007816 */ /* 0x001fe40000000000 */
[----:B--2---:R-:W-:-:S04]  /*eed0*/  LEA R5, P0, R2, R5, 0x1 ;  /* 0x0000000502057211 */ /* 0x004fc800078008ff */
[----:B---3--:R-:W-:Y:S01]  /*eee0*/  LEA.HI.X R4, R2, R4, R3, 0x1, P0 ;  /* 0x0000000402047211 */ /* 0x008fe200000f0c03 */
[----:B------:R-:W-:Y:S01]  /*eef0*/  IMAD.MOV.U32 R2, RZ, RZ, -0x1 ;  /* 0xffffffffff027424 */ /* 0x000fe200078e00ff */
[----:B------:R0:W-:Y:S01]  /*ef00*/  STL [R1+0x80], R5 ;  /* 0x0000800501007387 */ /* 0x0001e20000100800 */
[----:B------:R-:W-:Y:S01]  /*ef10*/  IMAD.MOV.U32 R3, RZ, RZ, -0x1 ;  /* 0xffffffffff037424 */ /* 0x000fe200078e00ff */
[----:B------:R-:W-:Y:S02]  /*ef20*/  ISETP.GE.U32.AND P0, PT, R5, UR20, PT ;  /* 0x0000001405007c0c */ /* 0x000fe4000bf06070 */
[----:B------:R0:W-:Y:S02]  /*ef30*/  STL [R1+0x7c], R4 ;  /* 0x00007c0401007387 */ /* 0x0001e40000100800 */
[----:B------:R-:W-:Y:S02]  /*ef40*/  ISETP.GE.U32.AND.EX P0, PT, R4, UR21, PT, P0 ;  /* 0x0000001504007c0c */ /* 0x000fe4000bf06100 */
[----:B------:R0:W-:Y:S04]  /*ef50*/  STL [R1+0x84], R6 ;  /* 0x0000840601007387 */ /* 0x0001e80000100800 */
[----:B------:R0:W-:Y:S04]  /*ef60*/  STL [R1+0x70], R2 ;  /* 0x0000700201007387 */ /* 0x0001e80000100800 */
[----:B------:R0:W-:Y:S03]  /*ef70*/  STL [R1+0x88], R3 ;  /* 0x0000880301007387 */ /* 0x0001e60000100800 */
[----:B------:R-:W-:Y:S05]  /*ef80*/  @P0 BRA `(.L_x_297) ;  /* 0x0000000400940947 */ /* 0x000fea0003800000 */
[----:B------:R-:W2:Y:S01]  /*ef90*/  S2UR UR22, SR_CTAID.X ;  /* 0x00000000001679c3 */ /* 0x000ea20000002500 */
[----:B------:R-:W-:Y:S01]  /*efa0*/  ULDC.64 UR20, c[0x0][0x628] ;  /* 0x00018a0000147ab9 */ /* 0x000fe20000000a00 */
[----:B------:R-:W-:Y:S01]  /*efb0*/  ULDC UR19, c[0x0][0x150] ;  /* 0x0000540000137ab9 */ /* 0x000fe20000000800 */
[----:B------:R-:W-:Y:S01]  /*efc0*/  ISETP.NE.U32.AND P0, PT, RZ, UR20, PT ;  /* 0x00000014ff007c0c */ /* 0x000fe2000bf05070 */
[----:B------:R-:W-:Y:S01]  /*efd0*/  ULDC UR34, c[0x0][0x630] ;  /* 0x00018c0000227ab9 */ /* 0x000fe20000000800 */
[C---:B------:R-:W-:Y:S01]  /*efe0*/  R2UR UR35, R5.reuse ;  /* 0x00000000052372ca */ /* 0x040fe200000e0000 */
[----:B------:R-:W-:Y:S01]  /*eff0*/  ULDC UR37, c[0x0][0x154] ;  /* 0x0000550000257ab9 */ /* 0x000fe20000000800 */
[----:B------:R-:W-:Y:S01]  /*f000*/  ISETP.NE.AND.EX P0, PT, RZ, UR21, PT, P0 ;  /* 0x00000015ff007c0c */ /* 0x000fe2000bf05300 */
[----:B------:R-:W3:Y:S01]  /*f010*/  S2UR UR39, SR_CTAID.Y ;  /* 0x00000000002779c3 */ /* 0x000ee20000002600 */
[----:B------:R-:W-:Y:S02]  /*f020*/  R2UR UR36, R4 ;  /* 0x00000000042472ca */ /* 0x000fe400000e0000 */
[----:B------:R-:W-:-:S02]  /*f030*/  R2UR UR32, R5 ;  /* 0x00000000052072ca */ /* 0x000fc400000e0000 */
[----:B------:R-:W-:Y:S02]  /*f040*/  R2UR UR33, R4 ;  /* 0x00000000042172ca */ /* 0x000fe400000e0000 */
[----:B--2---:R-:W-:-:S05]  /*f050*/  I2FP.F32.U32 R0, UR22 ;  /* 0x0000001600007c45 */ /* 0x004fca0008201000 */
[----:B------:R-:W-:-:S04]  /*f060*/  FMUL R0, R0, UR19 ;  /* 0x0000001300007c20 */ /* 0x000fc80008400000 */
[----:B0-----:R0:W2:Y:S01]  /*f070*/  F2I.U32.TRUNC.NTZ R2, R0 ;  /* 0x0000000000027305 */ /* 0x0010a2000020f000 */
[----:B---3--:R-:W-:Y:S05]  /*f080*/  @!P0 BRA `(.L_x_298) ;  /* 0x0000000000308947 */ /* 0x008fea0003800000 */
        /* <DEDUP_REMOVED lines=12> */
.L_x_298:
[----:B------:R-:W-:Y:S01]  /*f150*/  USHF.R.U64 UR19, UR32, UR34, UR33 ;  /* 0x0000002220137299 */ /* 0x000fe20008001221 */
[----:B0-----:R-:W-:Y:S01]  /*f160*/  I2FP.F32.U32 R0, UR39 ;  /* 0x0000002700007c45 */ /* 0x001fe20008201000 */
[----:B------:R-:W-:Y:S02]  /*f170*/  USHF.R.U32.HI UR20, URZ, UR34, UR33 ;  /* 0x000000223f147299 */ /* 0x000fe40008011621 */
[----:B------:R-:W-:Y:S02]  /*f180*/  UIADD3 UR23, UP0, URZ, -UR19, URZ ;  /* 0x800000133f177290 */ /* 0x000fe4000ff1e03f */
[----:B------:R-:W-:Y:S01]  /*f190*/  FMUL R0, R0, UR37 ;  /* 0x0000002500007c20 */ /* 0x000fe20008400000 */
[----:B------:R-:W-:Y:S01]  /*f1a0*/  ULDC.64 UR28, c[0x0][0x620] ;  /* 0x00018800001c7ab9 */ /* 0x000fe20000000a00 */
[----:B------:R-:W-:Y:S01]  /*f1b0*/  UIADD3.X UR20, URZ, ~UR20, URZ, UP0, !UPT ;  /* 0x800000143f147290 */ /* 0x000fe200087fe43f */
[----:B------:R-:W-:Y:S01]  /*f1c0*/  UMOV UR26, UR35 ;  /* 0x00000023001a7c82 */ /* 0x000fe20008000000 */
[----:B------:R-:W-:-:S02]  /*f1d0*/  UMOV UR27, UR36 ;  /* 0x00000024001b7c82 */ /* 0x000fc40008000000 */
[----:B------:R-:W0:Y:S01]  /*f1e0*/  F2I.U32.TRUNC.NTZ R0, R0 ;  /* 0x0000000000007305 */ /* 0x000e22000020f000 */
[----:B------:R-:W-:Y:S01]  /*f1f0*/  UIMAD UR20, UR20, UR28, URZ ;  /* 0x0000001c141472a4 */ /* 0x000fe2000f8e023f */
[----:B--2---:R-:W-:Y:S01]  /*f200*/  R2UR UR36, R2 ;  /* 0x00000000022472ca */ /* 0x004fe200000e0000 */
[----:B------:R-:W-:Y:S02]  /*f210*/  UIMAD.WIDE.U32 UR26, UR23, UR28, UR26 ;  /* 0x0000001c171a72a5 */ /* 0x000fe4000f8e001a */
[----:B------:R-:W-:Y:S01]  /*f220*/  UIMAD UR23, UR23, UR29, UR20 ;  /* 0x0000001d171772a4 */ /* 0x000fe2000f8e0214 */
[----:B------:R-:W-:Y:S01]  /*f230*/  ULDC UR42, c[0x0][0x658] ;  /* 0x00019600002a7ab9 */ /* 0x000fe20000000800 */
[----:B------:R-:W-:Y:S02]  /*f240*/  UMOV UR34, 0xffffffff ;  /* 0xffffffff00227882 */ /* 0x000fe40000000000 */
[----:B------:R-:W-:Y:S01]  /*f250*/  UIADD3 UR23, UR27, UR23, URZ ;  /* 0x000000171b177290 */ /* 0x000fe2000fffe03f */
[----:B------:R-:W-:Y:S01]  /*f260*/  ULDC UR28, c[0x0][0x618] ;  /* 0x00018600001c7ab9 */ /* 0x000fe20000000800 */
[----:B------:R-:W-:Y:S01]  /*f270*/  ULDC.64 UR20, c[0x0][0x640] ;  /* 0x0001900000147ab9 */ /* 0x000fe20000000a00 */
[----:B------:R-:W-:Y:S01]  /*f280*/  USHF.L.U32 UR38, UR34, UR42, URZ ;  /* 0x0000002a22267299 */ /* 0x000fe2000800063f */
[----:B------:R-:W-:Y:S01]  /*f290*/  ISETP.NE.U32.AND P0, PT, RZ, UR20, PT ;  /* 0x00000014ff007c0c */ /* 0x000fe2000bf05070 */
[----:B------:R-:W-:Y:S01]  /*f2a0*/  USHF.R.U64 UR34, UR26, UR28, UR23 ;  /* 0x0000001c1a227299 */ /* 0x000fe20008001217 */
[----:B0-----:R-:W-:Y:S01]  /*f2b0*/  R2UR UR29, R0 ;  /* 0x00000000001d72ca */ /* 0x001fe200000e0000 */
[----:B------:R-:W-:Y:S01]  /*f2c0*/  USHF.R.U32.HI UR23, URZ, UR28, UR23 ;  /* 0x0000001c3f177299 */ /* 0x000fe20008011617 */
[----:B------:R-:W-:Y:S01]  /*f2d0*/  ISETP.NE.AND.EX P0, PT, RZ, UR21, PT, P0 ;  /* 0x00000015ff007c0c */ /* 0x000fe2000bf05300 */
[----:B------:R-:W-:Y:S01]  /*f2e0*/  ULDC UR41, c[0x0][0x608] ;  /* 0x0001820000297ab9 */ /* 0x000fe20000000800 */
[----:B------:R-:W-:-:S02]  /*f2f0*/  UIADD3 UR26, -UR36, URZ, URZ ;  /* 0x0000003f241a7290 */ /* 0x000fc4000fffe13f */
[----:B------:R-:W-:Y:S02]  /*f300*/  USHF.R.U64 UR37, UR34, UR41, UR23 ;  /* 0x0000002922257299 */ /* 0x000fe40008001217 */
[----:B------:R-:W-:Y:S01]  /*f310*/  USHF.R.U32.HI UR23, URZ, UR41, UR23 ;  /* 0x000000293f177299 */ /* 0x000fe20008011617 */
[----:B------:R-:W-:Y:S01]  /*f320*/  UMOV UR35, 0x1 ;  /* 0x0000000100237882 */ /* 0x000fe20000000000 */
[----:B------:R-:W-:Y:S02]  /*f330*/  ULDC UR40, c[0x0][0x144] ;  /* 0x0000510000287ab9 */ /* 0x000fe40000000800 */
[----:B------:R-:W-:Y:S01]  /*f340*/  USHF.R.U64 UR36, UR37, UR42, UR23 ;  /* 0x0000002a25247299 */ /* 0x000fe20008001217 */
[----:B------:R-:W-:Y:S01]  /*f350*/  ULDC UR32, c[0x0][0x600] ;  /* 0x0001800000207ab9 */ /* 0x000fe20000000800 */
[----:B------:R-:W-:Y:S02]  /*f360*/  UIADD3 UR41, -UR29, URZ, URZ ;  /* 0x0000003f1d297290 */ /* 0x000fe4000fffe13f */
[----:B------:R-:W-:-:S02]  /*f370*/  USHF.L.U32 UR35, UR35, UR42, URZ ;  /* 0x0000002a23237299 */ /* 0x000fc4000800063f */
[----:B------:R-:W-:Y:S02]  /*f380*/  USHF.R.U32.HI UR29, URZ, UR42, UR23 ;  /* 0x0000002a3f1d7299 */ /* 0x000fe40008011617 */
[----:B------:R-:W-:Y:S02]  /*f390*/  UIADD3 UR33, UR32, -0x1, URZ ;  /* 0xffffffff20217890 */ /* 0x000fe4000fffe03f */
[----:B------:R-:W-:Y:S02]  /*f3a0*/  ULOP3.LUT UR38, URZ, UR38, URZ, 0x33, !UPT ;  /* 0x000000263f267292 */ /* 0x000fe4000f8e333f */
[----:B------:R-:W-:Y:S01]  /*f3b0*/  UIMAD UR42, UR40, UR26, UR22 ;  /* 0x0000001a282a72a4 */ /* 0x000fe2000f8e0216 */
[----:B------:R-:W-:Y:S01]  /*f3c0*/  ULDC UR45, c[0x0][0x148] ;  /* 0x00005200002d7ab9 */ /* 0x000fe20000000800 */
[----:B------:R-:W-:Y:S01]  /*f3d0*/  ULDC UR43, c[0x0][0x648] ;  /* 0x00019200002b7ab9 */ /* 0x000fe20000000800 */
[----:B------:R-:W-:Y:S01]  /*f3e0*/  ULDC UR44, c[0x0][0x638] ;  /* 0x00018e00002c7ab9 */ /* 0x000fe20000000800 */
[----:B------:R-:W-:Y:S01]  /*f3f0*/  UMOV UR28, UR36 ;  /* 0x00000024001c7c82 */ /* 0x000fe20008000000 */
[----:B------:R-:W-:Y:S07]  /*f400*/  @!P0 BRA `(.L_x_299) ;  /* 0x0000000000288947 */ /* 0x000fee0003800000 */
        /* <DEDUP_REMOVED lines=10> */
.L_x_299:
[----:B------:R-:W-:Y:S01]  /*f4b0*/  USHF.R.U64 UR20, UR28, UR43, UR29 ;  /* 0x0000002b1c147299 */ /* 0x000fe2000800121d */
[----:B------:R-:W-:Y:S01]  /*f4c0*/  IMAD.U32 R4, RZ, RZ, UR19 ;  /* 0x00000013ff047e24 */ /* 0x000fe2000f8e00ff */
[----:B------:R-:W-:Y:S01]  /*f4d0*/  ULOP3.LUT UR38, UR37, UR38, URZ, 0xc0, !UPT ;  /* 0x0000002625267292 */ /* 0x000fe2000f8ec03f */
[----:B------:R-:W-:Y:S01]  /*f4e0*/  IMAD.MOV.U32 R0, RZ, RZ, 0x1 ;  /* 0x00000001ff007424 */ /* 0x000fe200078e00ff */
[----:B------:R-:W-:Y:S02]  /*f4f0*/  UIADD3 UR21, -UR20, URZ, URZ ;  /* 0x0000003f14157290 */ /* 0x000fe4000fffe13f */
[----:B------:R-:W-:Y:S01]  /*f500*/  @UP2 UIMAD UR42, UR45, UR41, UR39 ;  /* 0x000000292d2a22a4 */ /* 0x000fe2000f8e0227 */
[----:B------:R2:W-:Y:S01]  /*f510*/  STL [R1+0x70], R4 ;  /* 0x0000700401007387 */ /* 0x0005e20000100800 */
[----:B------:R-:W-:Y:S02]  /*f520*/  ULOP3.LUT UR33, UR34, UR33, URZ, 0xc0, !UPT ;  /* 0x0000002122217292 */ /* 0x000fe4000f8ec03f */
[----:B------:R-:W-:-:S02]  /*f530*/  UIMAD UR20, UR35, UR20, UR38 ;  /* 0x00000014231472a4 */ /* 0x000fc4000f8e0226 */
[----:B------:R-:W-:-:S03]  /*f540*/  UIMAD UR36, UR21, UR44, UR36 ;  /* 0x0000002c152472a4 */ /* 0x000fc6000f8e0224 */
[----:B------:R-:W-:Y:S01]  /*f550*/  ULDC UR21, c[0x0][0x610] ;  /* 0x0001840000157ab9 */ /* 0x000fe20000000800 */
        /* <DEDUP_REMOVED lines=8> */
.L_x_297:
[----:B------:R-:W-:Y:S01]  /*f5e0*/  LOP3.LUT P0, RZ, R0, 0xff, RZ, 0xc0, !PT ;  /* 0x000000ff00ff7812 */ /* 0x000fe2000780c0ff */
[----:B------:R-:W-:-:S12]  /*f5f0*/  ULOP3.LUT UR12, UR12, 0x1, URZ, 0x3c, !UPT ;  /* 0x000000010c0c7892 */ /* 0x000fd8000f8e3c3f */
[----:B------:R-:W-:Y:S05]  /*f600*/  @P0 BRA `(.L_x_300) ;  /* 0xffffff2000780947 */ /* 0x000fea000383ffff */
[----:B------:R-:W-:Y:S05]  /*f610*/  EXIT ;  /* 0x000000000000794d */ /* 0x000fea0003800000 */
.L_x_16:
[----:B------:R-:W-:-:S08]  /*f620*/  ISETP.NE.AND P0, PT, RZ, UR8, PT ;  /* 0x00000008ff007c0c */ /* 0x000fd0000bf05270 */
[----:B0-2---:R-:W0:-:S00]  /*f630*/  USETMAXREG.DEALLOC.CTAPOOL 0x28 ;  /* 0x00000028000079c8 */ /* 0x005e0000080e0500 */
[----:B------:R-:W-:Y:S05]  /*f640*/  @P0 EXIT ;  /* 0x000000000000094d */ /* 0x000fea0003800000 */
[----:B0-----:R-:W-:Y:S01]  /*f650*/  LOP3.LUT P0, RZ, R0, 0xff, RZ, 0xc0, !PT ;  /* 0x000000ff00ff7812 */ /* 0x001fe2000780c0ff */
[----:B------:R-:W-:Y:S02]  /*f660*/  IMAD.MOV.U32 R8, RZ, RZ, 0x1 ;  /* 0x00000001ff087424 */ /* 0x000fe400078e00ff */
[----:B------:R-:W-:-:S10]  /*f670*/  IMAD.MOV.U32 R0, RZ, RZ, RZ ;  /* 0x000000ffff007224 */ /* 0x000fd400078e00ff */
[----:B------:R-:W-:Y:S05]  /*f680*/  @!P0 BRA `(.L_x_301) ;  /* 0x0000000c009c8947 */ /* 0x000fea0003800000 */
[----:B------:R-:W0:Y:S01]  /*f690*/  S2R R11, SR_CgaCtaId ;  /* 0x00000000000b7919 */ /* 0x000e220000008800 */
[----:B------:R-:W-:Y:S01]  /*f6a0*/  LOP3.LUT P0, RZ, R2, 0x1f, RZ, 0xc0, !PT ;  /* 0x0000001f02ff7812 */ /* 0x000fe2000780c0ff */
[----:B------:R-:W-:Y:S01]  /*f6b0*/  ULDC UR13, c[0x0][0x658] ;  /* 0x00019600000d7ab9 */ /* 0x000fe20000000800 */
[----:B------:R-:W-:Y:S01]  /*f6c0*/  UMOV UR8, 0xffffffff ;  /* 0xffffffff00087882 */ /* 0x000fe20000000000 */
[----:B------:R-:W-:Y:S01]  /*f6d0*/  BSSY B0, `(.L_x_301) ;  /* 0x00000e2000007945 */ /* 0x000fe20003800000 */
[----:B------:R-:W-:Y:S01]  /*f6e0*/  USHF.L.U32 UR8, UR8, UR13, URZ ;  /* 0x0000000d08087299 */ /* 0x000fe2000800063f */
[C---:B------:R-:W-:Y:S01]  /*f6f0*/  ISETP.NE.AND P3, PT, R3.reuse, RZ, PT ;  /* 0x000000ff0300720c */ /* 0x040fe20003f65270 */
[----:B------:R-:W-:Y:S01]  /*f700*/  IMAD.MOV.U32 R9, RZ, RZ, 0x1 ;  /* 0x00000001ff097424 */ /* 0x000fe200078e00ff */
[----:B------:R-:W-:Y:S01]  /*f710*/  ISETP.NE.OR P0, PT, R3, RZ, !P0 ;  /* 0x000000ff0300720c */ /* 0x000fe20004705670 */
[----:B------:R-:W-:Y:S01]  /*f720*/  IMAD.MOV.U32 R8, RZ, RZ, 0x1 ;  /* 0x00000001ff087424 */ /* 0x000fe200078e00ff */
[----:B------:R-:W-:Y:S01]  /*f730*/  ULDC UR7, c[0x0][0x600] ;  /* 0x0001800000077ab9 */ /* 0x000fe20000000800 */
[----:B------:R-:W-:Y:S01]  /*f740*/  IMAD.MOV.U32 R0, RZ, RZ, RZ ;  /* 0x000000ffff007224 */ /* 0x000fe200078e00ff */
[----:B------:R-:W-:Y:S01]  /*f750*/  UMOV UR9, 0x1 ;  /* 0x0000000100097882 */ /* 0x000fe20000000000 */
[----:B------:R-:W-:-:S02]  /*f760*/  UIADD3 UR15, UR6, 0x1, URZ ;  /* 0x00000001060f7890 */ /* 0x000fc4000fffe03f */
[----:B------:R-:W-:Y:S02]  /*f770*/  ULOP3.LUT UR21, UR4, 0x2, URZ, 0xfc, !UPT ;  /* 0x0000000204157892 */ /* 0x000fe4000f8efc3f */
[----:B------:R-:W-:Y:S02]  /*f780*/  UIADD3 UR7, UR7, -0x1, URZ ;  /* 0xffffffff07077890 */ /* 0x000fe4000fffe03f */
[----:B------:R-:W-:Y:S02]  /*f790*/  USHF.L.U32 UR13, UR9, UR13, URZ ;  /* 0x0000000d090d7299 */ /* 0x000fe4000800063f */
[----:B------:R-:W-:Y:S01]  /*f7a0*/  ULOP3.LUT UR14, URZ, UR8, URZ, 0x33, !UPT ;  /* 0x000000083f0e7292 */ /* 0x000fe2000f8e333f */
[----:B------:R-:W-:Y:S01]  /*f7b0*/  ULDC.64 UR40, c[0x0][0x198] ;  /* 0x0000660000287ab9 */ /* 0x000fe20000000a00 */
[C---:B0-----:R-:W-:Y:S02]  /*f7c0*/  IMAD.SHL.U32 R10, R11.reuse, 0x80, RZ ;  /* 0x000000800b0a7824 */ /* 0x041fe400078e00ff */
[----:B------:R-:W-:-:S03]  /*f7d0*/  IMAD.SHL.U32 R11, R11, 0x4000, RZ ;  /* 0x000040000b0b7824 */ /* 0x000fc600078e00ff */
[----:B------:R-:W-:Y:S02]  /*f7e0*/  LOP3.LUT R10, R10, 0x80, RZ, 0xc0, !PT ;  /* 0x000000800a0a7812 */ /* 0x000fe400078ec0ff */
[----:B------:R-:W-:-:S07]  /*f7f0*/  LOP3.LUT R11, R11, 0x4000, RZ, 0xc0, !PT ;  /* 0x000040000b0b7812 */ /* 0x000fce00078ec0ff */
.L_x_313:
[----:B------:R-:W-:-:S03]  /*f800*/  UMOV UR8, 0xffffffff ;  /* 0xffffffff00087882 */ /* 0x000fc60000000000 */
[----:B01----:R-:W-:Y:S05]  /*f810*/  BRA.DIV UR8, `(.L_x_302) ;  /* 0x00000012081c7947 */ /* 0x003fea000b800000 */
[----:B------:R-:W-:-:S13]  /*f820*/  ELECT P1, URZ, PT ;  /* 0x00000000003f782f */ /* 0x000fda0003820000 */
.L_x_324:
[----:B------:R-:W0:Y:S01]  /*f830*/  LDC R2, c[0x0][0x28c] ;  /* 0x0000a300ff027b82 */ /* 0x000e220000000800 */
[----:B------:R-:W-:Y:S01]  /*f840*/  BSSY B1, `(.L_x_303) ;  /* 0x0000049000017945 */ /* 0x000fe20003800000 */
[----:B0-----:R-:W-:-:S13]  /*f850*/  ISETP.LT.OR P1, PT, R2, 0x1, !P1 ;  /* 0x000000010200780c */ /* 0x001fda0004f21670 */
[----:B------:R-:W-:Y:S05]  /*f860*/  @P1 BRA `(.L_x_304) ;  /* 0x0000000400181947 */ /* 0x000fea0003800000 */
[----:B------:R-:W2:Y:S04]  /*f870*/  LDL.LU R4, [R1+0x84] ;  /* 0x0000840001047983 */ /* 0x000ea80000300800 */
[----:B------:R-:W3:Y:S01]  /*f880*/  LDL.LU R3, [R1+0x88] ;  /* 0x0000880001037983 */ /* 0x000ee20000300800 */
[----:B------:R-:W-:Y:S02]  /*f890*/  IMAD.MOV.U32 R14, RZ, RZ, RZ ;  /* 0x000000ffff0e7224 */ /* 0x000fe400078e00ff */
[----:B------:R-:W-:Y:S02]  /*f8a0*/  IMAD.U32 R15, RZ, RZ, UR15 ;  /* 0x0000000fff0f7e24 */ /* 0x000fe4000f8e00ff */
[----:B------:R-:W-:Y:S02]  /*f8b0*/  IMAD.MOV.U32 R2, RZ, RZ, R8 ;  /* 0x000000ffff027224 */ /* 0x000fe400078e0008 */
[----:B--2---:R-:W-:-:S02]  /*f8c0*/  IMAD.SHL.U32 R6, R4, 0x40, RZ ;  /* 0x0000004004067824 */ /* 0x004fc400078e00ff */
[----:B------:R-:W-:Y:S02]  /*f8d0*/  IMAD.MOV.U32 R4, RZ, RZ, R0 ;  /* 0x000000ffff047224 */ /* 0x000fe400078e0000 */
[----:B---3--:R-:W-:-:S07]  /*f8e0*/  IMAD R7, R3, 0x100, R10 ;  /* 0x0000010003077824 */ /* 0x008fce00078e020a */
.L_x_308:
[----:B------:R-:W0:Y:S01]  /*f8f0*/  S2R R12, SR_CgaCtaId ;  /* 0x00000000000c7919 */ /* 0x000e220000008800 */
[----:B------:R-:W-:Y:S01]  /*f900*/  MOV R3, 0x400 ;  /* 0x0000040000037802 */ /* 0x000fe20000000f00 */
[----:B------:R-:W1:Y:S03]  /*f910*/  @!P3 LDC R5, c[0x0][0x500] ;  /* 0x00014000ff05bb82 */ /* 0x000e660000000800 */
[----:B0-----:R-:W-:Y:S02]  /*f920*/  LEA R13, R12, R3, 0x18 ;  /* 0x000000030c0d7211 */ /* 0x001fe400078ec0ff */
[----:B------:R-:W-:-:S03]  /*f930*/  SHF.L.U32 R3, R2, 0x1f, RZ ;  /* 0x0000001f02037819 */ /* 0x000fc600000006ff */
[----:B------:R-:W-:-:S04]  /*f940*/  IMAD R12, R4, 0x8, R13 ;  /* 0x00000008040c7824 */ /* 0x000fc800078e020d */
[----:B------:R-:W0:Y:S02]  /*f950*/  SYNCS.PHASECHK.TRANS64.TRYWAIT P1, [R12+URZ+0x10], R3 ;  /* 0x000010030c0075a7 */ /* 0x000e24000802017f */
[----:B01----:R-:W-:Y:S05]  /*f960*/  @!P1 BRA `(.L_x_305) ;  /* 0x0000000c00e89947 */ /* 0x003fea0003800000 */
.L_x_325:
[----:B------:R-:W-:Y:S01]  /*f970*/  UPRMT UR8, UR21, 0x9910, URZ ;  /* 0x0000991015087896 */ /* 0x000fe2000800003f */
[----:B------:R1:W-:Y:S03]  /*f980*/  @!P3 SYNCS.ARRIVE.TRANS64 RZ, [R12+URZ], R5 ;  /* 0x000000050cffb9a7 */ /* 0x0003e6000800003f */
[----:B------:R-:W-:-:S06]  /*f990*/  UISETP.NE.AND UP0, UPT, UR8, 0x2, UPT ;  /* 0x000000020800788c */ /* 0x000fcc000bf05270 */
[----:B------:R-:W-:-:S13]  /*f9a0*/  PLOP3.LUT P1, PT, PT, PT, UP0, 0x80, 0x0 ;  /* 0x000000000000781c */ /* 0x000fda0003f2f008 */
[----:B-1----:R-:W-:Y:S05]  /*f9b0*/  @P1 BRA `(.L_x_306) ;  /* 0x0000000000041947 */ /* 0x002fea0003800000 */
[----:B------:R-:W-:Y:S01]  /*f9c0*/  BPT.TRAP 0x1 ;  /* 0x000000040000795c */ /* 0x000fe20000300000 */
.L_x_306:
[----:B------:R-:W-:Y:S05]  /*f9d0*/  @P0 BRA `(.L_x_307) ;  /* 0x0000000000040947 */ /* 0x000fea0003800000 */
[----:B------:R-:W-:Y:S01]  /*f9e0*/  BPT.TRAP 0x1 ;  /* 0x000000040000795c */ /* 0x000fe20000300000 */
.L_x_307:
[----:B------:R-:W2:Y:S01]  /*f9f0*/  LDL R5, [R1+0x70] ;  /* 0x0000700001057983 */ /* 0x000ea20000100800 */
[----:B0-----:R-:W-:Y:S01]  /*fa00*/  IMAD R3, R4, 0x4000, R13 ;  /* 0x0000400004037824 */ /* 0x001fe200078e020d */
[----:B------:R-:W-:Y:S01]  /*fa10*/  R2UR UR34, R14 ;  /* 0x000000000e2272ca */ /* 0x000fe200000e0000 */
[----:B------:R-:W-:Y:S01]  /*fa20*/  VIADD R15, R15, 0xffffffff ;  /* 0xffffffff0f0f7836 */ /* 0x000fe20000000000 */
[----:B------:R-:W-:Y:S01]  /*fa30*/  R2UR UR33, R12 ;  /* 0x000000000c2172ca */ /* 0x000fe200000e0000 */
[----:B------:R-:W-:Y:S01]  /*fa40*/  UIADD3 UR22, UP0, UR40, 0xf0, URZ ;  /* 0x000000f028167890 */ /* 0x000fe2000ff1e03f */
[----:B------:R-:W-:Y:S01]  /*fa50*/  R2UR UR24, R3 ;  /* 0x00000000031872ca */ /* 0x000fe200000e0000 */
[----:B------:R-:W-:Y:S01]  /*fa60*/  IMAD R3, R4, 0x10000, R11 ;  /* 0x0001000004037824 */ /* 0x000fe200078e020b */
[----:B------:R-:W-:Y:S01]  /*fa70*/  R2UR UR35, R6 ;  /* 0x00000000062372ca */ /* 0x000fe200000e0000 */
[----:B------:R-:W-:Y:S01]  /*fa80*/  UIADD3 UR42, UP1, UR40, 0x1f0, URZ ;  /* 0x000001f0282a7890 */ /* 0x000fe2000ff3e03f */
[----:B------:R-:W-:Y:S01]  /*fa90*/  R2UR UR19, R7 ;  /* 0x00000000071372ca */ /* 0x000fe200000e0000 */
[----:B------:R-:W-:Y:S01]  /*faa0*/  IMAD.IADD R3, R13, 0x1, R3 ;  /* 0x000000010d037824 */ /* 0x000fe200078e0203 */
[----:B------:R-:W-:Y:S01]  /*fab0*/  UIADD3.X UR23, URZ, UR41, URZ, UP0, !UPT ;  /* 0x000000293f177290 */ /* 0x000fe200087fe43f */
[----:B------:R-:W-:Y:S01]  /*fac0*/  ISETP.GT.AND P2, PT, R15, 0x1, PT ;  /* 0x000000010f00780c */ /* 0x000fe20003f44270 */
[----:B------:R-:W-:Y:S01]  /*fad0*/  UIADD3.X UR43, URZ, UR41, URZ, UP1, !UPT ;  /* 0x000000293f2b7290 */ /* 0x000fe20008ffe43f */
[----:B------:R-:W-:Y:S01]  /*fae0*/  VIADD R4, R4, 0x1 ;  /* 0x0000000104047836 */ /* 0x000fe20000000000 */
[----:B------:R-:W-:Y:S01]  /*faf0*/  R2UR UR8, R3 ;  /* 0x00000000030872ca */ /* 0x000fe200000e0000 */
[----:B------:R-:W-:Y:S01]  /*fb00*/  UIADD3 UR26, UR34, 0x80, URZ ;  /* 0x00000080221a7890 */ /* 0x000fe2000fffe03f */
[----:B------:R-:W-:Y:S01]  /*fb10*/  VIADD R14, R14, 0x100 ;  /* 0x000001000e0e7836 */ /* 0x000fe20000000000 */
[----:B------:R-:W-:Y:S01]  /*fb20*/  UIADD3 UR32, UR24, 0x100, URZ ;  /* 0x0000010018207890 */ /* 0x000fe2000fffe03f */
[----:B------:R-:W-:Y:S01]  /*fb30*/  ISETP.NE.AND P1, PT, R4, 0x2, PT ;  /* 0x000000020400780c */ /* 0x000fe20003f25270 */
[----:B------:R-:W-:Y:S01]  /*fb40*/  UIADD3 UR24, UR24, 0x2100, URZ ;  /* 0x0000210018187890 */ /* 0x000fe2000fffe03f */
[----:B------:R-:W-:Y:S01]  /*fb50*/  UMOV UR38, 0x0 ;  /* 0x0000000000267882 */ /* 0x000fe20000000000 */
[----:B------:R-:W-:Y:S01]  /*fb60*/  UMOV UR39, 0x10000000 ;  /* 0x1000000000277882 */ /* 0x000fe20000000000 */
[----:B------:R-:W-:Y:S01]  /*fb70*/  UMOV UR25, UR33 ;  /* 0x0000002100197c82 */ /* 0x000fe20008000000 */
[----:B------:R-:W-:Y:S01]  /*fb80*/  UMOV UR27, UR35 ;  /* 0x00000023001b7c82 */ /* 0x000fe20008000000 */
[----:B------:R-:W-:Y:S01]  /*fb90*/  UMOV UR29, 0x30000 ;  /* 0x00030000001d7882 */ /* 0x000fe20000000000 */
[----:B------:R-:W-:-:S02]  /*fba0*/  UMOV UR17, UR33 ;  /* 0x0000002100117c82 */ /* 0x000fc40008000000 */
[----:B------:R-:W-:Y:S01]  /*fbb0*/  UIADD3 UR16, UR8, 0x8100, URZ ;  /* 0x0000810008107890 */ /* 0x000fe2000fffe03f */
[----:B------:R-:W-:Y:S01]  /*fbc0*/  SEL R3, RZ, 0x1, P1 ;  /* 0x00000001ff037807 */ /* 0x000fe20000800000 */
[----:B------:R-:W-:Y:S01]  /*fbd0*/  UIADD3 UR8, UR8, 0x10100, URZ ;  /* 0x0001010008087890 */ /* 0x000fe2000fffe03f */
[----:B------:R-:W-:Y:S01]  /*fbe0*/  SEL R4, R4, RZ, P1 ;  /* 0x000000ff04047207 */ /* 0x000fe20000800000 */
[----:B------:R-:W-:Y:S01]  /*fbf0*/  UMOV UR18, UR34 ;  /* 0x0000002200127c82 */ /* 0x000fe20008000000 */
[----:B------:R-:W-:Y:S01]  /*fc00*/  UMOV UR9, UR33 ;  /* 0x0000002100097c82 */ /* 0x000fe20008000000 */
[----:B------:R-:W-:Y:S01]  /*fc10*/  UMOV UR11, UR19 ;  /* 0x00000013000b7c82 */ /* 0x000fe20008000000 */
[----:B------:R-:W-:Y:S01]  /*fc20*/  UMOV UR10, UR26 ;  /* 0x0000001a000a7c82 */ /* 0x000fe20008000000 */
[----:B------:R-:W-:Y:S02]  /*fc30*/  LOP3.LUT R2, R2, R3, RZ, 0x3c, !PT ;  /* 0x0000000302027212 */ /* 0x000fe400078e3cff */
[----:B--2---:R-:W-:-:S13]  /*fc40*/  R2UR UR36, R5 ;  /* 0x00000000052472ca */ /* 0x004fda00000e0000 */
[----:B------:R-:W-:Y:S01]  /*fc50*/  UMOV UR28, UR36 ;  /* 0x00000024001c7c82 */ /* 0x000fe20008000000 */
[----:B------:R-:W-:Y:S01]  /*fc60*/  UMOV UR20, UR36 ;  /* 0x0000002400147c82 */ /* 0x000fe20008000000 */
[----:B------:R0:W-:Y:S01]  /*fc70*/  UTMALDG.3D [UR32], [UR22], desc[UR38] ;  /* 0x00002620160075b4 */ /* 0x0001e20008011000 */
[----:B------:R-:W-:Y:S01]  /*fc80*/  UMOV UR12, UR36 ;  /* 0x00000024000c7c82 */ /* 0x000fe20008000000 */
[----:B------:R0:W-:Y:S01]  /*fc90*/  UTMALDG.3D [UR24], [UR22], desc[UR38] ;  /* 0x00002618160075b4 */ /* 0x0001e20008011000 */
[----:B------:R0:W-:Y:S01]  /*fca0*/  UTMALDG.3D.MULTICAST [UR16], [UR42], UR29, desc[UR38] ;  /* 0x000026102a0073b4 */ /* 0x0001e2000801181d */
[----:B------:R0:W-:Y:S02]  /*fcb0*/  UTMALDG.3D.MULTICAST [UR8], [UR42], UR29, desc[UR38] ;  /* 0x000026082a0073b4 */ /* 0x0001e4000801181d */
[----:B0-----:R-:W-:Y:S05]  /*fcc0*/  @P2 BRA `(.L_x_308) ;  /* 0xfffffffc00082947 */ /* 0x001fea000383ffff */
.L_x_304:
[----:B------:R-:W-:Y:S05]  /*fcd0*/  BSYNC B1 ;  /* 0x0000000000017941 */ /* 0x000fea0003800000 */
.L_x_303:
[----:B------:R-:W2:Y:S01]  /*fce0*/  LDL.LU R17, [R1+0x7c] ;  /* 0x00007c0001117983 */ /* 0x000ea20000300800 */
[----:B------:R-:W-:Y:S01]  /*fcf0*/  LOP3.LUT P4, RZ, R9, 0xff, RZ, 0xc0, !PT ;  /* 0x000000ff09ff7812 */ /* 0x000fe2000788c0ff */
[----:B------:R-:W-:Y:S01]  /*fd00*/  VIADD R0, R0, UR6 ;  /* 0x0000000600007c36 */ /* 0x000fe20008000000 */
[----:B------:R-:W-:Y:S01]  /*fd10*/  ULDC.64 UR8, c[0x0][0x650] ;  /* 0x0001940000087ab9 */ /* 0x000fe20000000a00 */
[----:B------:R-:W3:Y:S01]  /*fd20*/  LDL.LU R16, [R1+0x80] ;  /* 0x0000800001107983 */ /* 0x000ee20000300800 */
[----:B------:R-:W-:Y:S01]  /*fd30*/  IMAD.MOV.U32 R5, RZ, RZ, -0x1 ;  /* 0xffffffffff057424 */ /* 0x000fe200078e00ff */
[----:B------:R-:W-:Y:S01]  /*fd40*/  BSSY B1, `(.L_x_309) ;  /* 0x0000078000017945 */ /* 0x000fe20003800000 */
[----:B------:R-:W-:Y:S02]  /*fd50*/  SHF.R.U32.HI R2, RZ, 0x1, R0 ;  /* 0x00000001ff027819 */ /* 0x000fe40000011600 */
[----:B------:R-:W-:Y:S02]  /*fd60*/  ISETP.GT.U32.AND P1, PT, R0, 0x1, PT ;  /* 0x000000010000780c */ /* 0x000fe40003f24070 */
[----:B------:R-:W-:-:S02]  /*fd70*/  LOP3.LUT R2, R2, 0x1, RZ, 0xc0, !PT ;  /* 0x0000000102027812 */ /* 0x000fc400078ec0ff */
[----:B------:R-:W-:Y:S01]  /*fd80*/  LOP3.LUT R0, R0, 0x1, RZ, 0xc0, !PT ;  /* 0x0000000100007812 */ /* 0x000fe200078ec0ff */
[----:B------:R-:W0:Y:S01]  /*fd90*/  @P4 S2R R4, SR_CgaCtaId ;  /* 0x0000000000044919 */ /* 0x000e220000008800 */
[----:B------:R-:W-:Y:S02]  /*fda0*/  @P4 MOV R3, 0x400 ;  /* 0x0000040000034802 */ /* 0x000fe40000000f00 */
[----:B------:R-:W-:Y:S02]  /*fdb0*/  ISETP.NE.U32.AND P2, PT, R2, 0x1, PT ;  /* 0x000000010200780c */ /* 0x000fe40003f45070 */
[----:B------:R-:W-:Y:S02]  /*fdc0*/  PRMT R9, RZ, 0x7610, R9 ;  /* 0x00007610ff097816 */ /* 0x000fe40000000009 */
[----:B0-----:R-:W-:Y:S01]  /*fdd0*/  @P4 LEA R3, R4, R3, 0x18 ;  /* 0x0000000304034211 */ /* 0x001fe200078ec0ff */
[----:B------:R-:W-:-:S03]  /*fde0*/  IMAD.U32 R4, RZ, RZ, UR6 ;  /* 0x00000006ff047e24 */ /* 0x000fc6000f8e00ff */
[----:B------:R0:W-:Y:S02]  /*fdf0*/  @P4 SYNCS.ARRIVE.TRANS64.A1T0 RZ, [R3+URZ+0x58], RZ ;  /* 0x000058ff03ff49a7 */ /* 0x0001e4000810003f */
[C---:B------:R-:W-:Y:S02]  /*fe00*/  ISETP.LT.U32.AND P1, PT, R4.reuse, 0x2, P1 ;  /* 0x000000020400780c */ /* 0x040fe40000f21070 */
[----:B------:R-:W-:Y:S01]  /*fe10*/  ISETP.GT.U32.AND P2, PT, R4, 0x1, !P2 ;  /* 0x000000010400780c */ /* 0x000fe20005744070 */
[----:B------:R-:W-:Y:S01]  /*fe20*/  IMAD.MOV.U32 R4, RZ, RZ, -0x1 ;  /* 0xffffffffff047424 */ /* 0x000fe200078e00ff */
[----:B0-----:R-:W-:Y:S02]  /*fe30*/  SEL R3, RZ, 0x1, !P1 ;  /* 0x00000001ff037807 */ /* 0x001fe40004800000 */
[----:B------:R-:W-:-:S04]  /*fe40*/  SEL R2, RZ, 0x1, !P2 ;  /* 0x00000001ff027807 */ /* 0x000fc80005000000 */
[----:B------:R-:W-:Y:S01]  /*fe50*/  LOP3.LUT R8, R2, R8, R3, 0x96, !PT ;  /* 0x0000000802087212 */ /* 0x000fe200078e9603 */
[----:B------:R-:W-:Y:S01]  /*fe60*/  IMAD.MOV.U32 R3, RZ, RZ, -0x1 ;  /* 0xffffffffff037424 */ /* 0x000fe200078e00ff */
[----:B------:R-:W-:Y:S02]  /*fe70*/  PRMT R2, RZ, 0x7610, R2 ;  /* 0x00007610ff027816 */ /* 0x000fe40000000002 */
[----:B---3--:R-:W-:-:S04]  /*fe80*/  IADD3 R16, P4, R16, UR30, RZ ;  /* 0x0000001e10107c10 */ /* 0x008fc8000ff9e0ff */
[----:B--2---:R-:W-:Y:S01]  /*fe90*/  IADD3.X R17, R17, UR5, RZ, P4, !PT ;  /* 0x0000000511117c10 */ /* 0x004fe2000a7fe4ff */
[----:B------:R0:W-:Y:S01]  /*fea0*/  STL [R1+0x80], R16 ;  /* 0x0000801001007387 */ /* 0x0001e20000100800 */
[----:B------:R-:W-:-:S03]  /*feb0*/  ISETP.GE.U32.AND P4, PT, R16, UR8, PT ;  /* 0x0000000810007c0c */ /* 0x000fc6000bf86070 */
[----:B------:R0:W-:Y:S01]  /*fec0*/  STL [R1+0x7c], R17 ;  /* 0x00007c1101007387 */ /* 0x0001e20000100800 */
[----:B------:R-:W-:-:S03]  /*fed0*/  ISETP.GE.U32.AND.EX P1, PT, R17, UR9, PT, P4 ;  /* 0x0000000911007c0c */ /* 0x000fc6000bf26140 */
[----:B------:R0:W-:Y:S04]  /*fee0*/  STL [R1+0x84], R5 ;  /* 0x0000840501007387 */ /* 0x0001e80000100800 */
[----:B------:R0:W-:Y:S04]  /*fef0*/  STL [R1+0x88], R4 ;  /* 0x0000880401007387 */ /* 0x0001e80000100800 */
[----:B------:R0:W-:Y:S02]  /*ff00*/  STL [R1+0x70], R3 ;  /* 0x0000700301007387 */ /* 0x0001e40000100800 */
[----:B------:R-:W-:Y:S05]  /*ff10*/  @P1 BRA `(.L_x_310) ;  /* 0x0000000400681947 */ /* 0x000fea0003800000 */
[----:B------:R-:W0:Y:S01]  /*ff20*/  S2UR UR8, SR_CTAID.X ;  /* 0x00000000000879c3 */ /* 0x000e220000002500 */
[----:B------:R-:W-:Y:S01]  /*ff30*/  ULDC.64 UR10, c[0x0][0x628] ;  /* 0x00018a00000a7ab9 */ /* 0x000fe20000000a00 */
[----:B------:R-:W-:Y:S01]  /*ff40*/  ULDC UR9, c[0x0][0x150] ;  /* 0x0000540000097ab9 */ /* 0x000fe20000000800 */
[----:B------:R-:W-:Y:S01]  /*ff50*/  ISETP.NE.U32.AND P1, PT, RZ, UR10, PT ;  /* 0x0000000aff007c0c */ /* 0x000fe2000bf25070 */
[----:B------:R-:W-:Y:S01]  /*ff60*/  ULDC UR12, c[0x0][0x630] ;  /* 0x00018c00000c7ab9 */ /* 0x000fe20000000800 */
[----:B------:R-:W-:Y:S01]  /*ff70*/  ULDC UR17, c[0x0][0x154] ;  /* 0x0000550000117ab9 */ /* 0x000fe20000000800 */
[----:B------:R-:W-:Y:S01]  /*ff80*/  IMAD.MOV.U32 R2, RZ, RZ, R16 ;  /* 0x000000ffff027224 */ /* 0x000fe200078e0010 */
[----:B------:R-:W-:Y:S01]  /*ff90*/  ISETP.NE.AND.EX P1, PT, RZ, UR11, PT, P1 ;  /* 0x0000000bff007c0c */ /* 0x000fe2000bf25310 */
[----:B------:R-:W1:Y:S01]  /*ffa0*/  S2UR UR16, SR_CTAID.Y ;  /* 0x00000000001079c3 */ /* 0x000e620000002600 */
[----:B0-----:R-:W-:-:S05]  /*ffb0*/  I2FP.F32.U32 R3, UR8 ;  /* 0x0000000800037c45 */ /* 0x001fca0008201000 */
[----:B------:R-:W-:Y:S01]  /*ffc0*/  FMUL R14, R3, UR9 ;  /* 0x00000009030e7c20 */ /* 0x000fe20008400000 */
[----:B------:R-:W-:-:S05]  /*ffd0*/  IMAD.MOV.U32 R3, RZ, RZ, R17 ;  /* 0x000000ffff037224 */ /* 0x000fca00078e0011 */
[----:B------:R-:W-:Y:S05]  /*ffe0*/  @!P1 BRA `(.L_x_311) ;  /* 0x0000000000289947 */ /* 0x000fea0003800000 */
[----:B------:R-:W-:Y:S02]  /*fff0*/  ULDC UR9, c[0x0][0x634] ;  /* 0x00018d0000097ab9 */ /* 0x000fe40000000800 */
[----:B------:R-:W-:-:S05]  /*10000*/  IADD3 R7, P1, R16, UR9, RZ ;  /* 0x0000000910077c10 */ /* 0x000fca000ff3e0ff */
[----:B------:R-:W-:-:S04]  /*10010*/  IMAD.X R13, RZ, RZ, R17, P1 ;  /* 0x000000ffff0d7224 */ /* 0x000fc800008e0611 */
[----:B------:R-:W-:-:S04]  /*10020*/  IMAD.WIDE.U32 R4, R13, UR10, RZ ;  /* 0x0000000a0d047c25 */ /* 0x000fc8000f8e00ff */
[----:B------:R-:W-:-:S04]  /*10030*/  IMAD.WIDE.U32 R4, P1, R7, UR11, R4 ;  /* 0x0000000b07047c25 */ /* 0x000fc8000f820004 */
[----:B------:R-:W-:-:S04]  /*10040*/  IMAD.WIDE.U32 R6, R7, UR10, RZ ;  /* 0x0000000a07067c25 */ /* 0x000fc8000f8e00ff */
[----:B------:R-:W-:Y:S01]  /*10050*/  IMAD.X R3, RZ, RZ, RZ, P1 ;  /* 0x000000ffff037224 */ /* 0x000fe200008e06ff */
[----:B------:R-:W-:Y:S01]  /*10060*/  IADD3 RZ, P1, R7, R4, RZ ;  /* 0x0000000407ff7210 */ /* 0x000fe20007f3e0ff */
[----:B------:R-:W-:-:S04]  /*10070*/  IMAD.MOV.U32 R2, RZ, RZ, R5 ;  /* 0x000000ffff027224 */ /* 0x000fc800078e0005 */
[----:B------:R-:W-:-:S08]  /*10080*/  IMAD.WIDE.U32.X R2, R13, UR11, R2, P1 ;  /* 0x0000000b0d027c25 */ /* 0x000fd000088e0402 */
.L_x_311:
[--C-:B------:R-:W-:Y:S01]  /*10090*/  SHF.R.U64 R12, R2, UR12, R3.reuse ;  /* 0x0000000c020c7c19 */ /* 0x100fe20008001203 */
[----:B------:R-:W0:Y:S01]  /*100a0*/  F2I.U32.TRUNC.NTZ R14, R14 ;  /* 0x0000000e000e7305 */ /* 0x000e22000020f000 */
[----:B------:R-:W-:Y:S01]  /*100b0*/  SHF.R.U32.HI R2, RZ, UR12, R3 ;  /* 0x0000000cff027c19 */ /* 0x000fe20008011603 */
[----:B------:R-:W-:Y:S01]  /*100c0*/  ULDC.64 UR10, c[0x0][0x620] ;  /* 0x00018800000a7ab9 */ /* 0x000fe20000000a00 */
[----:B------:R-:W-:Y:S01]  /*100d0*/  IADD3 R5, P1, RZ, -R12, RZ ;  /* 0x8000000cff057210 */ /* 0x000fe20007f3e0ff */
[----:B------:R-:W-:Y:S01]  /*100e0*/  IMAD.MOV.U32 R3, RZ, RZ, R17 ;  /* 0x000000ffff037224 */ /* 0x000fe200078e0011 */
[----:B-1----:R-:W-:Y:S01]  /*100f0*/  I2FP.F32.U32 R4, UR16 ;  /* 0x0000001000047c45 */ /* 0x002fe20008201000 */
[----:B------:R-:W-:Y:S01]  /*10100*/  ULDC.64 UR18, c[0x0][0x640] ;  /* 0x0001900000127ab9 */ /* 0x000fe20000000a00 */
[----:B------:R-:W1:Y:S01]  /*10110*/  LDC R13, c[0x0][0x610] ;  /* 0x00018400ff0d7b82 */ /* 0x000e620000000800 */
[----:B------:R-:W-:Y:S01]  /*10120*/  IMAD.X R2, RZ, RZ, ~R2, P1 ;  /* 0x000000ffff027224 */ /* 0x000fe200008e0e02 */
[----:B------:R-:W-:Y:S01]  /*10130*/  ISETP.NE.U32.AND P1, PT, RZ, UR18, PT ;  /* 0x00000012ff007c0c */ /* 0x000fe2000bf25070 */
[----:B------:R-:W-:Y:S01]  /*10140*/  FMUL R6, R4, UR17 ;  /* 0x0000001104067c20 */ /* 0x000fe20008400000 */
[----:B------:R-:W-:Y:S01]  /*10150*/  ULDC UR12, c[0x0][0x658] ;  /* 0x00019600000c7ab9 */ /* 0x000fe20000000800 */
[----:B------:R-:W-:Y:S01]  /*10160*/  IMAD R4, R2, UR10, RZ ;  /* 0x0000000a02047c24 */ /* 0x000fe2000f8e02ff */
[----:B------:R-:W-:Y:S01]  /*10170*/  ISETP.NE.AND.EX P1, PT, RZ, UR19, PT, P1 ;  /* 0x00000013ff007c0c */ /* 0x000fe2000bf25310 */
[----:B------:R-:W-:Y:S01]  /*10180*/  IMAD.MOV.U32 R2, RZ, RZ, R16 ;  /* 0x000000ffff027224 */ /* 0x000fe200078e0010 */
[----:B0-----:R-:W-:Y:S01]  /*10190*/  R2UR UR9, R14 ;  /* 0x000000000e0972ca */ /* 0x001fe200000e0000 */
[----:B------:R-:W0:Y:S01]  /*101a0*/  F2I.U32.TRUNC.NTZ R6, R6 ;  /* 0x0000000600067305 */ /* 0x000e22000020f000 */
[----:B------:R-:W-:Y:S01]  /*101b0*/  ULDC UR17, c[0x0][0x648] ;  /* 0x0001920000117ab9 */ /* 0x000fe20000000800 */
[----:B------:R-:W-:Y:S01]  /*101c0*/  IMAD.WIDE.U32 R2, R5, UR10, R2 ;  /* 0x0000000a05027c25 */ /* 0x000fe2000f8e0002 */
[----:B------:R-:W-:-:S03]  /*101d0*/  ULDC UR10, c[0x0][0x618] ;  /* 0x00018600000a7ab9 */ /* 0x000fc60000000800 */
[----:B------:R-:W-:-:S04]  /*101e0*/  IMAD R5, R5, UR11, R4 ;  /* 0x0000000b05057c24 */ /* 0x000fc8000f8e0204 */
[----:B------:R-:W-:-:S05]  /*101f0*/  IMAD.IADD R3, R3, 0x1, R5 ;  /* 0x0000000103037824 */ /* 0x000fca00078e0205 */
[--C-:B------:R-:W-:Y:S02]  /*10200*/  SHF.R.U64 R14, R2, UR10, R3.reuse ;  /* 0x0000000a020e7c19 */ /* 0x100fe40008001203 */
[----:B------:R-:W-:Y:S01]  /*10210*/  SHF.R.U32.HI R3, RZ, UR10, R3 ;  /* 0x0000000aff037c19 */ /* 0x000fe20008011603 */
[----:B------:R-:W-:Y:S01]  /*10220*/  ULDC UR10, c[0x0][0x608] ;  /* 0x00018200000a7ab9 */ /* 0x000fe20000000800 */
[----:B0-----:R-:W-:Y:S02]  /*10230*/  R2UR UR11, R6 ;  /* 0x00000000060b72ca */ /* 0x001fe400000e0000 */
[--C-:B------:R-:W-:Y:S02]  /*10240*/  SHF.R.U64 R16, R14, UR10, R3.reuse ;  /* 0x0000000a0e107c19 */ /* 0x100fe40008001203 */
[----:B------:R-:W-:Y:S01]  /*10250*/  SHF.R.U32.HI R3, RZ, UR10, R3 ;  /* 0x0000000aff037c19 */ /* 0x000fe20008011603 */
[----:B------:R-:W-:-:S03]  /*10260*/  UIADD3 UR10, -UR9, URZ, URZ ;  /* 0x0000003f090a7290 */ /* 0x000fc6000fffe13f */
[--C-:B------:R-:W-:Y:S01]  /*10270*/  SHF.R.U64 R18, R16, UR12, R3.reuse ;  /* 0x0000000c10127c19 */ /* 0x100fe20008001203 */
[----:B------:R-:W-:Y:S01]  /*10280*/  ULDC UR9, c[0x0][0x144] ;  /* 0x0000510000097ab9 */ /* 0x000fe20000000800 */
[----:B------:R-:W-:-:S03]  /*10290*/  SHF.R.U32.HI R3, RZ, UR12, R3 ;  /* 0x0000000cff037c19 */ /* 0x000fc60008011603 */
[----:B------:R-:W-:Y:S01]  /*102a0*/  IMAD.MOV.U32 R2, RZ, RZ, R18 ;  /* 0x000000ffff027224 */ /* 0x000fe200078e0012 */
[----:B------:R-:W-:Y:S06]  /*102b0*/  @!P1 BRA `(.L_x_312) ;  /* 0x0000000000289947 */ /* 0x000fec0003800000 */
        /* <DEDUP_REMOVED lines=10> */
.L_x_312:
[----:B------:R-:W-:Y:S01]  /*10360*/  UIADD3 UR11, -UR11, URZ, URZ ;  /* 0x0000003f0b0b7290 */ /* 0x000fe2000fffe13f */
[----:B------:R-:W-:Y:S01]  /*10370*/  SHF.R.U64 R3, R2, UR17, R3 ;  /* 0x0000001102037c19 */ /* 0x000fe20008001203 */
[----:B------:R-:W-:Y:S01]  /*10380*/  UIMAD UR8, UR9, UR10, UR8 ;  /* 0x0000000a090872a4 */ /* 0x000fe2000f8e0208 */
[----:B------:R-:W-:Y:S02]  /*10390*/  LOP3.LUT R2, R16, UR14, RZ, 0xc0, !PT ;  /* 0x0000000e10027c12 */ /* 0x000fe4000f8ec0ff */
[----:B------:R-:W-:Y:S01]  /*103a0*/  ULDC UR9, c[0x0][0x148] ;  /* 0x0000520000097ab9 */ /* 0x000fe20000000800 */
[----:B------:R-:W-:Y:S01]  /*103b0*/  IMAD.MOV R5, RZ, RZ, -R3 ;  /* 0x000000ffff057224 */ /* 0x000fe200078e0a03 */
[----:B------:R-:W-:Y:S01]  /*103c0*/  @UP2 UIMAD UR8, UR9, UR11, UR16 ;  /* 0x0000000b090822a4 */ /* 0x000fe2000f8e0210 */
[----:B------:R-:W-:Y:S01]  /*103d0*/  IMAD R4, R3, UR13, R2 ;  /* 0x0000000d03047c24 */ /* 0x000fe2000f8e0202 */
[----:B------:R-:W-:Y:S01]  /*103e0*/  LOP3.LUT R3, R14, UR7, RZ, 0xc0, !PT ;  /* 0x000000070e037c12 */ /* 0x000fe2000f8ec0ff */
[----:B------:R-:W-:Y:S01]  /*103f0*/  ULDC UR9, c[0x0][0x638] ;  /* 0x00018e0000097ab9 */ /* 0x000fe20000000800 */
[----:B------:R-:W-:Y:S01]  /*10400*/  PLOP3.LUT P1, PT, PT, PT, UP2, 0x80, 0x0 ;  /* 0x000000000000781c */ /* 0x000fe20003f2f028 */
[----:B------:R-:W-:-:S02]  /*10410*/  IMAD R2, R5, UR9, R18 ;  /* 0x0000000905027c24 */ /* 0x000fc4000f8e0212 */
[----:B-1----:R-:W-:Y:S01]  /*10420*/  IMAD R13, R4, R13, UR8 ;  /* 0x00000008040d7e24 */ /* 0x002fe2000f8e020d */
[----:B------:R-:W-:Y:S01]  /*10430*/  ULDC UR8, c[0x0][0x600] ;  /* 0x0001800000087ab9 */ /* 0x000fe20000000800 */
[----:B------:R-:W-:Y:S02]  /*10440*/  IMAD.MOV.U32 R5, RZ, RZ, 0x1 ;  /* 0x00000001ff057424 */ /* 0x000fe400078e00ff */
[----:B------:R-:W-:-:S03]  /*10450*/  IMAD R4, R2, UR8, R3 ;  /* 0x0000000802047c24 */ /* 0x000fc6000f8e0203 */
[----:B------:R-:W-:Y:S02]  /*10460*/  PRMT R2, R5, 0x7610, R2 ;  /* 0x0000761005027816 */ /* 0x000fe40000000002 */
[----:B------:R-:W-:Y:S02]  /*10470*/  SEL R5, R4, R13, !P1 ;  /* 0x0000000d04057207 */ /* 0x000fe40004800000 */
[----:B------:R-:W-:-:S03]  /*10480*/  SEL R3, R13, R4, !P1 ;  /* 0x000000040d037207 */ /* 0x000fc60004800000 */
[----:B------:R1:W-:Y:S04]  /*10490*/  STL [R1+0x88], R5 ;  /* 0x0000880501007387 */ /* 0x0003e80000100800 */
[----:B------:R1:W-:Y:S04]  /*104a0*/  STL [R1+0x70], R12 ;  /* 0x0000700c01007387 */ /* 0x0003e80000100800 */
[----:B------:R1:W-:Y:S02]  /*104b0*/  STL [R1+0x84], R3 ;  /* 0x0000840301007387 */ /* 0x0003e40000100800 */
.L_x_310:
[----:B------:R-:W-:Y:S05]  /*104c0*/  BSYNC B1 ;  /* 0x0000000000017941 */ /* 0x000fea0003800000 */
.L_x_309:
[----:B------:R-:W-:-:S13]  /*104d0*/  LOP3.LUT P1, RZ, R2, 0xff, RZ, 0xc0, !PT ;  /* 0x000000ff02ff7812 */ /* 0x000fda000782c0ff */
[----:B------:R-:W-:Y:S05]  /*104e0*/  @P1 BRA `(.L_x_313) ;  /* 0xfffffff000c41947 */ /* 0x000fea000383ffff */
[----:B------:R-:W-:Y:S05]  /*104f0*/  BSYNC B0 ;  /* 0x0000000000007941 */ /* 0x000fea0003800000 */
.L_x_301:
[----:B------:R-:W-:-:S03]  /*10500*/  UMOV UR8, 0xffffffff ;  /* 0xffffffff00087882 */ /* 0x000fc60000000000 */
[----:B------:R-:W-:Y:S05]  /*10510*/  BRA.DIV UR8, `(.L_x_314) ;  /* 0x0000000608107947 */ /* 0x000fea000b800000 */
[----:B------:R-:W-:-:S13]  /*10520*/  ELECT P0, URZ, PT ;  /* 0x00000000003f782f */ /* 0x000fda0003800000 */
.L_x_328:
[----:B------:R-:W-:Y:S04]  /*10530*/  BSSY B0, `(.L_x_315) ;  /* 0x000001a000007945 */ /* 0x000fe80003800000 */
[----:B------:R-:W-:Y:S05]  /*10540*/  @!P0 BRA `(.L_x_316) ;  /* 0x0000000000608947 */ /* 0x000fea0003800000 */
[----:B------:R-:W-:-:S04]  /*10550*/  ULOP3.LUT UR8, UR4, 0x2, URZ, 0xfc, !UPT ;  /* 0x0000000204087892 */ /* 0x000fc8000f8efc3f */
[----:B------:R-:W-:-:S06]  /*10560*/  UISETP.NE.AND UP0, UPT, UR8, 0x3, UPT ;  /* 0x000000030800788c */ /* 0x000fcc000bf05270 */
[----:B------:R-:W-:-:S13]  /*10570*/  PLOP3.LUT P0, PT, PT, PT, UP0, 0x80, 0x0 ;  /* 0x000000000000781c */ /* 0x000fda0003f0f008 */
[----:B------:R-:W-:Y:S05]  /*10580*/  @!P0 BRA `(.L_x_317) ;  /* 0x0000000000048947 */ /* 0x000fea0003800000 */
[----:B------:R-:W-:Y:S01]  /*10590*/  BPT.TRAP 0x1 ;  /* 0x000000040000795c */ /* 0x000fe20000300000 */
.L_x_317:
[----:B01----:R-:W0:Y:S01]  /*105a0*/  S2R R3, SR_CgaCtaId ;  /* 0x0000000000037919 */ /* 0x003e220000008800 */
[----:B------:R-:W-:-:S04]  /*105b0*/  MOV R2, 0x400 ;  /* 0x0000040000027802 */ /* 0x000fc80000000f00 */
[----:B0-----:R-:W-:Y:S02]  /*105c0*/  LEA R3, R3, R2, 0x18 ;  /* 0x0000000203037211 */ /* 0x001fe400078ec0ff */
[----:B------:R-:W-:-:S03]  /*105d0*/  SHF.L.U32 R2, R8, 0x1f, RZ ;  /* 0x0000001f08027819 */ /* 0x000fc600000006ff */
[----:B------:R-:W-:-:S04]  /*105e0*/  VIADD R3, R3, 0x10 ;  /* 0x0000001003037836 */ /* 0x000fc80000000000 */
[C---:B------:R-:W-:Y:S02]  /*105f0*/  IMAD R7, R0.reuse, 0x8, R3 ;  /* 0x0000000800077824 */ /* 0x040fe400078e0203 */
[----:B------:R-:W-:Y:S02]  /*10600*/  VIADD R0, R0, 0x1 ;  /* 0x0000000100007836 */ /* 0x000fe40000000000 */
[----:B------:R-:W0:Y:S03]  /*10610*/  SYNCS.PHASECHK.TRANS64.TRYWAIT P0, [R7+URZ], R2 ;  /* 0x00000002070075a7 */ /* 0x000e26000800017f */
[----:B------:R-:W-:-:S04]  /*10620*/  ISETP.NE.AND P1, PT, R0, 0x2, PT ;  /* 0x000000020000780c */ /* 0x000fc80003f25270 */
[----:B------:R-:W-:Y:S02]  /*10630*/  SEL R5, RZ, 0x1, P1 ;  /* 0x00000001ff057807 */ /* 0x000fe40000800000 */
[----:B------:R-:W-:Y:S02]  /*10640*/  SEL R0, R0, RZ, P1 ;  /* 0x000000ff00007207 */ /* 0x000fe40000800000 */
[----:B------:R-:W-:Y:S01]  /*10650*/  LOP3.LUT R5, R8, R5, RZ, 0x3c, !PT ;  /* 0x0000000508057212 */ /* 0x000fe200078e3cff */
[----:B0-----:R-:W-:Y:S06]  /*10660*/  @!P0 BRA `(.L_x_318) ;  /* 0x0000000000e08947 */ /* 0x001fec0003800000 */
.L_x_329:
[----:B------:R-:W-:Y:S01]  /*10670*/  IMAD R3, R0, 0x8, R3 ;  /* 0x0000000800037824 */ /* 0x000fe200078e0203 */
[----:B------:R-:W-:-:S07]  /*10680*/  SHF.L.U32 R0, R5, 0x1f, RZ ;  /* 0x0000001f05007819 */ /* 0x000fce00000006ff */
.L_x_319:
[----:B-1----:R1:W2:Y:S02]  /*10690*/  SYNCS.PHASECHK.TRANS64.TRYWAIT P0, [R3+URZ], R0 ;  /* 0x00000000030075a7 */ /* 0x0022a4000800017f */
[----:B--2---:R-:W-:Y:S05]  /*106a0*/  @!P0 NANOSLEEP.SYNCS 0x989680 ;  /* 0x009896800000895d */ /* 0x004fea0003900000 */
[----:B------:R-:W2:Y:S02]  /*106b0*/  @!P0 SYNCS.PHASECHK.TRANS64 P0, [R3+URZ], R0 ;  /* 0x00000000030085a7 */ /* 0x000ea4000800007f */
[----:B--2---:R-:W-:Y:S05]  /*106c0*/  @!P0 BRA `(.L_x_319) ;  /* 0xfffffffc00f08947 */ /* 0x004fea000383ffff */
.L_x_316:
[----:B------:R-:W-:Y:S05]  /*106d0*/  BSYNC B0 ;  /* 0x0000000000007941 */ /* 0x000fea0003800000 */
.L_x_315:
[----:B------:R-:W-:Y:S05]  /*106e0*/  EXIT ;  /* 0x000000000000794d */ /* 0x000fea0003800000 */
.L_x_18:
[----:B0-----:R-:W-:-:S04]  /*106f0*/  IMAD.U32 R3, RZ, RZ, UR13 ;  /* 0x0000000dff037e24 */ /* 0x001fc8000f8e00ff */
[----:B------:R0:W1:Y:S03]  /*10700*/  SYNCS.PHASECHK.TRANS64.TRYWAIT P0, [R3+URZ+-0x8], R0 ;  /* 0xfffff800030075a7 */ /* 0x000066000800017f */
[----:B-1----:R-:W-:Y:S05]  /*10710*/  @!P0 NANOSLEEP.SYNCS 0x989680 ;  /* 0x009896800000895d */ /* 0x002fea0003900000 */
[----:B------:R-:W1:Y:S02]  /*10720*/  @!P0 SYNCS.PHASECHK.TRANS64 P0, [R3+URZ+-0x8], R0 ;  /* 0xfffff800030085a7 */ /* 0x000e64000800007f */
[----:B-1----:R-:W-:Y:S05]  /*10730*/  @!P0 BRA `(.L_x_18) ;  /* 0xfffffffc00ec8947 */ /* 0x002fea000383ffff */
[----:B------:R-:W-:Y:S05]  /*10740*/  BRA `(.L_x_320) ;  /* 0xffffff1000487947 */ /* 0x000fea000383ffff */
.L_x_23:
[----:B-1----:R-:W-:-:S04]  /*10750*/  IMAD.U32 R3, RZ, RZ, UR19 ;  /* 0x00000013ff037e24 */ /* 0x002fc8000f8e00ff */
[----:B------:R1:W2:Y:S03]  /*10760*/  SYNCS.PHASECHK.TRANS64.TRYWAIT P0, [R3+URZ], R0 ;  /* 0x00000000030075a7 */ /* 0x0002a6000800017f */
[----:B--2---:R-:W-:Y:S05]  /*10770*/  @!P0 NANOSLEEP.SYNCS 0x989680 ;  /* 0x009896800000895d */ /* 0x004fea0003900000 */
[----:B------:R-:W2:Y:S02]  /*10780*/  @!P0 SYNCS.PHASECHK.TRANS64 P0, [R3+URZ], R0 ;  /* 0x00000000030085a7 */ /* 0x000ea4000800007f */
[----:B--2---:R-:W-:Y:S05]  /*10790*/  @!P0 BRA `(.L_x_23) ;  /* 0xfffffffc00ec8947 */ /* 0x004fea000383ffff */
[----:B------:R-:W-:Y:S05]  /*107a0*/  BRA `(.L_x_22) ;  /* 0xffffff1800b07947 */ /* 0x000fea000383ffff */
.L_x_29:
[----:B-----5:R2:W-:Y:S02]  /*107b0*/  STL [R1+0xa0], R0 ;  /* 0x0000a00001007387 */ /* 0x0205e40000100800 */
[----:B--2---:R-:W-:-:S04]  /*107c0*/  IMAD.U32 R0, RZ, RZ, UR22 ;  /* 0x00000016ff007e24 */ /* 0x004fc8000f8e00ff */
[----:B------:R2:W3:Y:S03]  /*107d0*/  SYNCS.PHASECHK.TRANS64.TRYWAIT P0, [R0+URZ], R229 ;  /* 0x000000e5000075a7 */ /* 0x0004e6000800017f */
[----:B---3--:R-:W-:Y:S05]  /*107e0*/  @!P0 NANOSLEEP.SYNCS 0x989680 ;  /* 0x009896800000895d */ /* 0x008fea0003900000 */
[----:B------:R2:W3:Y:S02]  /*107f0*/  @!P0 SYNCS.PHASECHK.TRANS64 P0, [R0+URZ], R229 ;  /* 0x000000e5000085a7 */ /* 0x0004e4000800007f */
[----:B--2---:R2:W5:Y:S02]  /*10800*/  LDL.LU R0, [R1+0xa0] ;  /* 0x0000a00001007983 */ /* 0x0045640000300800 */
[----:B--23--:R-:W-:Y:S05]  /*10810*/  @!P0 BRA `(.L_x_29) ;  /* 0xfffffffc00e48947 */ /* 0x00cfea000383ffff */
[----:B------:R-:W-:Y:S05]  /*10820*/  BRA `(.L_x_28) ;  /* 0xffffff2c00ac7947 */ /* 0x000fea000383ffff */
.L_x_37:
[----:B---3--:R-:W-:-:S04]  /*10830*/  IMAD.U32 R25, RZ, RZ, UR13 ;  /* 0x0000000dff197e24 */ /* 0x008fc8000f8e00ff */
[----:B------:R3:W4:Y:S03]  /*10840*/  SYNCS.PHASECHK.TRANS64.TRYWAIT P0, [R25+URZ+0x8], R24 ;  /* 0x00000818190075a7 */ /* 0x000726000800017f */
[----:B----4-:R-:W-:Y:S05]  /*10850*/  @!P0 NANOSLEEP.SYNCS 0x989680 ;  /* 0x009896800000895d */ /* 0x010fea0003900000 */
[----:B------:R-:W4:Y:S02]  /*10860*/  @!P0 SYNCS.PHASECHK.TRANS64 P0, [R25+URZ+0x8], R24 ;  /* 0x00000818190085a7 */ /* 0x000f24000800007f */
[----:B----4-:R-:W-:Y:S05]  /*10870*/  @!P0 BRA `(.L_x_37) ;  /* 0xfffffffc00ec8947 */ /* 0x010fea000383ffff */
[----:B------:R-:W-:Y:S05]  /*10880*/  BRA `(.L_x_321) ;  /* 0xffffff5400347947 */ /* 0x000fea000383ffff */
.L_x_302:
[----:B------:R-:W-:Y:S01]  /*10890*/  BSSY B1, `(.L_x_322) ;  /* 0x0000006000017945 */ /* 0x000fe20003800000 */
[----:B------:R-:W-:-:S07]  /*108a0*/  IMAD.MOV.U32 R2, RZ, RZ, -0x1 ;  /* 0xffffffffff027424 */ /* 0x000fce00078e00ff */
[----:B------:R-:W-:Y:S05]  /*108b0*/  WARPSYNC.COLLECTIVE R2, `(.L_x_323) ;  /* 0x00000000020c7348 */ /* 0x000fea0003c00000 */
[----:B------:R-:W-:Y:S02]  /*108c0*/  ELECT P1, UR62, PT ;  /* 0x00000000003e782f */ /* 0x000fe40003820000 */
[----:B------:R-:W-:Y:S01]  /*108d0*/  MOV R2, UR62 ;  /* 0x0000003e00027c02 */ /* 0x000fe20008000f00 */
[----:B------:R-:W-:Y:S10]  /*108e0*/  ENDCOLLECTIVE ;  /* 0x000000000000791b */ /* 0x000ff40003800000 */
.L_x_323:
[----:B------:R-:W-:Y:S05]  /*108f0*/  BSYNC B1 ;  /* 0x0000000000017941 */ /* 0x000fea0003800000 */
.L_x_322:
[----:B------:R-:W-:Y:S05]  /*10900*/  BRA `(.L_x_324) ;  /* 0xffffffec00c87947 */ /* 0x000fea000383ffff */
.L_x_305:
[----:B0-----:R0:W1:Y:S02]  /*10910*/  SYNCS.PHASECHK.TRANS64.TRYWAIT P1, [R12+URZ+0x10], R3 ;  /* 0x000010030c0075a7 */ /* 0x001064000802017f */
[----:B-1----:R-:W-:Y:S05]  /*10920*/  @!P1 NANOSLEEP.SYNCS 0x989680 ;  /* 0x009896800000995d */ /* 0x002fea0003900000 */
[----:B------:R-:W1:Y:S02]  /*10930*/  @!P1 SYNCS.PHASECHK.TRANS64 P1, [R12+URZ+0x10], R3 ;  /* 0x000010030c0095a7 */ /* 0x000e64000802007f */
[----:B-1----:R-:W-:Y:S05]  /*10940*/  @!P1 BRA `(.L_x_305) ;  /* 0xfffffffc00f09947 */ /* 0x002fea000383ffff */
[----:B------:R-:W-:Y:S05]  /*10950*/  BRA `(.L_x_325) ;  /* 0xfffffff000047947 */ /* 0x000fea000383ffff */
.L_x_314:
[----:B------:R-:W-:Y:S01]  /*10960*/  BSSY B0, `(.L_x_326) ;  /* 0x0000006000007945 */ /* 0x000fe20003800000 */
[----:B------:R-:W-:-:S07]  /*10970*/  IMAD.MOV.U32 R2, RZ, RZ, -0x1 ;  /* 0xffffffffff027424 */ /* 0x000fce00078e00ff */
[----:B01----:R-:W-:Y:S05]  /*10980*/  WARPSYNC.COLLECTIVE R2, `(.L_x_327) ;  /* 0x00000000020c7348 */ /* 0x003fea0003c00000 */
[----:B------:R-:W-:Y:S02]  /*10990*/  ELECT P1, UR62, PT ;  /* 0x00000000003e782f */ /* 0x000fe40003820000 */
[----:B------:R-:W-:Y:S01]  /*109a0*/  MOV R2, UR62 ;  /* 0x0000003e00027c02 */ /* 0x000fe20008000f00 */
[----:B01----:R-:W-:Y:S10]  /*109b0*/  ENDCOLLECTIVE ;  /* 0x000000000000791b */ /* 0x003ff40003800000 */
.L_x_327:
[----:B------:R-:W-:Y:S05]  /*109c0*/  BSYNC B0 ;  /* 0x0000000000007941 */ /* 0x000fea0003800000 */
.L_x_326:
[----:B------:R-:W-:Y:S01]  /*109d0*/  PLOP3.LUT P0, PT, P1, PT, PT, 0x80, 0x0 ;  /* 0x000000000000781c */ /* 0x000fe20000f0f070 */
[----:B------:R-:W-:-:S12]  /*109e0*/  BRA `(.L_x_328) ;  /* 0xfffffff800d07947 */ /* 0x000fd8000383ffff */
.L_x_318:
[----:B0-----:R0:W1:Y:S02]  /*109f0*/  SYNCS.PHASECHK.TRANS64.TRYWAIT P0, [R7+URZ], R2 ;  /* 0x00000002070075a7 */ /* 0x001064000800017f */
[----:B-1----:R-:W-:Y:S05]  /*10a00*/  @!P0 NANOSLEEP.SYNCS 0x989680 ;  /* 0x009896800000895d */ /* 0x002fea0003900000 */
[----:B------:R-:W1:Y:S02]  /*10a10*/  @!P0 SYNCS.PHASECHK.TRANS64 P0, [R7+URZ], R2 ;  /* 0x00000002070085a7 */ /* 0x000e64000800007f */
[----:B-1----:R-:W-:Y:S05]  /*10a20*/  @!P0 BRA `(.L_x_318) ;  /* 0xfffffffc00f08947 */ /* 0x002fea000383ffff */
[----:B------:R-:W-:Y:S05]  /*10a30*/  BRA `(.L_x_329) ;  /* 0xfffffffc000c7947 */ /* 0x000fea000383ffff */
.L_x_330:
[----:B------:R-:W-:-:S00]  /*10a40*/  BRA `(.L_x_330) ;  /* 0xfffffffc00fc7947 */ /* 0x000fc0000383ffff */
[----:B------:R-:W-:-:S00]  /*10a50*/  NOP ;  /* 0x0000000000007918 */ /* 0x000fc00000000000 */
        /* <DEDUP_REMOVED lines=10> */
.L_x_331:


//--------------------- .nv.shared._ZN7cutlass13device_kernelINS_4gemm6kernel13GemmUniversalIN4cute5tupleIJiiiiEEENS1_10collective13CollectiveMmaINS1_37MainloopSm90TmaGmmaWarpSpecializedFP8ILi2ENS5_IJNS4_1CILi2EEENSA_ILi1EEESC_EEENS1_32KernelTmaWarpSpecializedPingpongEEENS5_IJNSA_ILi64EEENSA_ILi256EEESH_EEENS_12float_e4m3_tENS5_IJlSC_lEEESJ_SK_NS4_8TiledMMAINS4_8MMA_AtomIJNS4_4SM904GMMA31MMA_64x256x32_F32E4M3E4M3_SS_TNILNSO_7ScaleInE1ELSQ_1EEEEEENS4_6LayoutINS5_IJSC_SC_SC_EEENS5_IJNSA_ILi0EEESV_SV_EEEEENS5_IJNS4_10UnderscoreESY_SY_EEEEENS4_13SM90_TMA_LOADENS4_14ComposedLayoutINS4_7SwizzleILi3ELi4ELi3EEENS4_18smem_ptr_flag_bitsILi8EEENST_INS5_IJNSA_ILi8EEENSA_ILi128EEEEEENS5_IJS18_SC_EEEEEEEvNS4_8identityENS4_23SM90_TMA_LOAD_MULTICASTES1C_vS1D_EENS_8epilogue10collective6detail29Sm90TmaWarpSpecializedAdapterINS1H_15DefaultEpilogueISJ_SK_SK_NS1G_6thread17LinearCombinationISJ_Li1EffLNS1L_9ScaleType4KindE0ELNS_15FloatRoundStyleE2ESJ_EENS1_15EpilogueDefaultEEEEEvvEEEEvNT_6ParamsE --------------------------
	.section	.nv.shared._ZN7cutlass13device_kernelINS_4gemm6kernel13GemmUniversalIN4cute5tupleIJiiiiEEENS1_10collective13CollectiveMmaINS1_37MainloopSm90TmaGmmaWarpSpecializedFP8ILi2ENS5_IJNS4_1CILi2EEENSA_ILi1EEESC_EEENS1_32KernelTmaWarpSpecializedPingpongEEENS5_IJNSA_ILi64EEENSA_ILi256EEESH_EEENS_12float_e4m3_tENS5_IJlSC_lEEESJ_SK_NS4_8TiledMMAINS4_8MMA_AtomIJNS4_4SM904GMMA31MMA_64x256x32_F32E4M3E4M3_SS_TNILNSO_7ScaleInE1ELSQ_1EEEEEENS4_6LayoutINS5_IJSC_SC_SC_EEENS5_IJNSA_ILi0EEESV_SV_EEEEENS5_IJNS4_10UnderscoreESY_SY_EEEEENS4_13SM90_TMA_LOADENS4_14ComposedLayoutINS4_7SwizzleILi3ELi4ELi3EEENS4_18smem_ptr_flag_bitsILi8EEENST_INS5_IJNSA_ILi8EEENSA_ILi128EEEEEENS5_IJS18_SC_EEEEEEEvNS4_8identityENS4_23SM90_TMA_LOAD_MULTICASTES1C_vS1D_EENS_8epilogue10collective6detail29Sm90TmaWarpSpecializedAdapterINS1H_15DefaultEpilogueISJ_SK_SK_NS1G_6thread17LinearCombinationISJ_Li1EffLNS1L_9ScaleType4KindE0ELNS_15FloatRoundStyleE2ESJ_EENS1_15EpilogueDefaultEEEEEvvEEEEvNT_6ParamsE,"aw",@nobits
	.sectionflags	@""
	.align	16
	.zero		1024


//--------------------- .nv.shared.reserved.0     --------------------------
	.section	.nv.shared.reserved.0,"aw",@nobits
	.weak		__nv_reservedSMEM_offset_0_alias
	.size		__nv_reservedSMEM_offset_0_alias, 0, 0
	.other		__nv_reservedSMEM_offset_0_alias,@"STO_CUDA_RESERVED_SHARED STV_DEFAULT"
__nv_reservedSMEM_offset_0_alias:
	.zero		0


//--------------------- .nv.global                --------------------------
	.section	.nv.global,"aw",@nobits
.nv.global:
	.type		_ZN39_INTERNAL_df5d2799_4_k_cu_d72ced0c_66734cute1_E,@object
	.size		_ZN39_INTERNAL_df5d2799_4_k_cu_d72ced0c_66734cute1_E,(_ZN39_INTERNAL_df5d2799_4_k_cu_d72ced0c_66734cuda3std3__45__cpo6cbeginE - _ZN39_INTERNAL_df5d2799_4_k_cu_d72ced0c_66734cute1_E)
_ZN39_INTERNAL_df5d2799_4_k_cu_d72ced0c_66734cute1_E:
	.zero		1
	.type		_ZN39_INTERNAL_df5d2799_4_k_cu_d72ced0c_66734cuda3std3__45__cpo6cbeginE,@object
	.size		_ZN39_INTERNAL_df5d2799_4_k_cu_d72ced0c_66734cuda3std3__45__cpo6cbeginE,(_ZN39_INTERNAL_df5d2799_4_k_cu_d72ced0c_66734cuda3std3__48in_placeE - _ZN39_INTERNAL_df5d2799_4_k_cu_d72ced0c_66734cuda3std3__45__cpo6cbeginE)
_ZN39_INTERNAL_df5d2799_4_k_cu_d72ced0c_66734cuda3std3__45__cpo6cbeginE:
	.zero		1
	.type		_ZN39_INTERNAL_df5d2799_4_k_cu_d72ced0c_66734cuda3std3__48in_placeE,@object
	.size		_ZN39_INTERNAL_df5d2799_4_k_cu_d72ced0c_66734cuda3std3__48in_placeE,(_ZN39_INTERNAL_df5d2799_4_k_cu_d72ced0c_66734cuda3std6ranges3__45__cpo9iter_moveE - _ZN39_INTERNAL_df5d2799_4_k_cu_d72ced0c_66734cuda3std3__48in_placeE)
_ZN39_INTERNAL_df5d2799_4_k_cu_d72ced0c_66734cuda3std3__48in_placeE:
	.zero		1
	.type		_ZN39_INTERNAL_df5d2799_4_k_cu_d72ced0c_66734cuda3std6ranges3__45__cpo9iter_moveE,@object
	.size		_ZN39_INTERNAL_df5d2799_4_k_cu_d72ced0c_66734cuda3std6ranges3__45__cpo9iter_moveE,(_ZN39_INTERNAL_df5d2799_4_k_cu_d72ced0c_66734cuda3std3__45__cpo5beginE - _ZN39_INTERNAL_df5d2799_4_k_cu_d72ced0c_66734cuda3std6ranges3__45__cpo9iter_moveE)
_ZN39_INTERNAL_df5d2799_4_k_cu_d72ced0c_66734cuda3std6ranges3__45__cpo9iter_moveE:
	.zero		1
	.type		_ZN39_INTERNAL_df5d2799_4_k_cu_d72ced0c_66734cuda3std3__45__cpo5beginE,@object
	.size		_ZN39_INTERNAL_df5d2799_4_k_cu_d72ced0c_66734cuda3std3__45__cpo5beginE,(_ZN39_INTERNAL_df5d2799_4_k_cu_d72ced0c_66734cuda3std3__441_GLOBAL__N__df5d2799_4_k_cu_d72ced0c_66736ignoreE - _ZN39_INTERNAL_df5d2799_4_k_cu_d72ced0c_66734cuda3std3__45__cpo5beginE)
_ZN39_INTERNAL_df5d2799_4_k_cu_d72ced0c_66734cuda3std3__45__cpo5beginE:
	.zero		1
	.type		_ZN39_INTERNAL_df5d2799_4_k_cu_d72ced0c_66734cuda3std3__441_GLOBAL__N__df5d2799_4_k_cu_d72ced0c_66736ignoreE,@object
	.size		_ZN39_INTERNAL_df5d2799_4_k_cu_d72ced0c_66734cuda3std3__441_GLOBAL__N__df5d2799_4_k_cu_d72ced0c_66736ignoreE,(_ZN39_INTERNAL_df5d2799_4_k_cu_d72ced0c_66734cute7productE - _ZN39_INTERNAL_df5d2799_4_k_cu_d72ced0c_66734cuda3std3__441_GLOBAL__N__df5d2799_4_k_cu_d72ced0c_66736ignoreE)
_ZN39_INTERNAL_df5d2799_4_k_cu_d72ced0c_66734cuda3std3__441_GLOBAL__N__df5d2799_4_k_cu_d72ced0c_66736ignoreE:
	.zero		1
	.type		_ZN39_INTERNAL_df5d2799_4_k_cu_d72ced0c_66734cute7productE,@object
	.size		_ZN39_INTERNAL_df5d2799_4_k_cu_d72ced0c_66734cute7productE,(_ZN39_INTERNAL_df5d2799_4_k_cu_d72ced0c_66734cuda3std3__45__cpo3endE - _ZN39_INTERNAL_df5d2799_4_k_cu_d72ced0c_66734cute7productE)
_ZN39_INTERNAL_df5d2799_4_k_cu_d72ced0c_66734cute7productE:
	.zero		1
	.type		_ZN39_INTERNAL_df5d2799_4_k_cu_d72ced0c_66734cuda3std3__45__cpo3endE,@object
	.size		_ZN39_INTERNAL_df5d2799_4_k_cu_d72ced0c_66734cuda3std3__45__cpo3endE,(_ZN39_INTERNAL_df5d2799_4_k_cu_d72ced0c_66734cuda3std3__419piecewise_constructE - _ZN39_INTERNAL_df5d2799_4_k_cu_d72ced0c_66734cuda3std3__45__cpo3endE)
_ZN39_INTERNAL_df5d2799_4_k_cu_d72ced0c_66734cuda3std3__45__cpo3endE:
	.zero		1
	.type		_ZN39_INTERNAL_df5d2799_4_k_cu_d72ced0c_66734cuda3std3__419piecewise_constructE,@object
	.size		_ZN39_INTERNAL_df5d2799_4_k_cu_d72ced0c_66734cuda3std3__419piecewise_constructE,(_ZN39_INTERNAL_df5d2799_4_k_cu_d72ced0c_66734cuda3std3__45__cpo4cendE - _ZN39_INTERNAL_df5d2799_4_k_cu_d72ced0c_66734cuda3std3__419piecewise_constructE)
_ZN39_INTERNAL_df5d2799_4_k_cu_d72ced0c_66734cuda3std3__419piecewise_constructE:
	.zero		1
	.type		_ZN39_INTERNAL_df5d2799_4_k_cu_d72ced0c_66734cuda3std3__45__cpo4cendE,@object
	.size		_ZN39_INTERNAL_df5d2799_4_k_cu_d72ced0c_66734cuda3std3__45__cpo4cendE,(_ZN39_INTERNAL_df5d2799_4_k_cu_d72ced0c_66734cuda3std6ranges3__45__cpo4swapE - _ZN39_INTERNAL_df5d2799_4_k_cu_d72ced0c_66734cuda3std3__45__cpo4cendE)
_ZN39_INTERNAL_df5d2799_4_k_cu_d72ced0c_66734cuda3std3__45__cpo4cendE:
	.zero		1
	.type		_ZN39_INTERNAL_df5d2799_4_k_cu_d72ced0c_66734cuda3std6ranges3__45__cpo4swapE,@object
	.size		_ZN39_INTERNAL_df5d2799_4_k_cu_d72ced0c_66734cuda3std6ranges3__45__cpo4swapE,(.L_7 - _ZN39_INTERNAL_df5d2799_4_k_cu_d72ced0c_66734cuda3std6ranges3__45__cpo4swapE)
_ZN39_INTERNAL_df5d2799_4_k_cu_d72ced0c_66734cuda3std6ranges3__45__cpo4swapE:
	.zero		1
.L_7:


//--------------------- .nv.constant0._ZN7cutlass13device_kernelINS_4gemm6kernel13GemmUniversalIN4cute5tupleIJiiiiEEENS1_10collective13CollectiveMmaINS1_37MainloopSm90TmaGmmaWarpSpecializedFP8ILi2ENS5_IJNS4_1CILi2EEENSA_ILi1EEESC_EEENS1_32KernelTmaWarpSpecializedPingpongEEENS5_IJNSA_ILi64EEENSA_ILi256EEESH_EEENS_12float_e4m3_tENS5_IJlSC_lEEESJ_SK_NS4_8TiledMMAINS4_8MMA_AtomIJNS4_4SM904GMMA31MMA_64x256x32_F32E4M3E4M3_SS_TNILNSO_7ScaleInE1ELSQ_1EEEEEENS4_6LayoutINS5_IJSC_SC_SC_EEENS5_IJNSA_ILi0EEESV_SV_EEEEENS5_IJNS4_10UnderscoreESY_SY_EEEEENS4_13SM90_TMA_LOADENS4_14ComposedLayoutINS4_7SwizzleILi3ELi4ELi3EEENS4_18smem_ptr_flag_bitsILi8EEENST_INS5_IJNSA_ILi8EEENSA_ILi128EEEEEENS5_IJS18_SC_EEEEEEEvNS4_8identityENS4_23SM90_TMA_LOAD_MULTICASTES1C_vS1D_EENS_8epilogue10collective6detail29Sm90TmaWarpSpecializedAdapterINS1H_15DefaultEpilogueISJ_SK_SK_NS1G_6thread17LinearCombinationISJ_Li1EffLNS1L_9ScaleType4KindE0ELNS_15FloatRoundStyleE2ESJ_EENS1_15EpilogueDefaultEEEEEvvEEEEvNT_6ParamsE --------------------------
	.section	.nv.constant0._ZN7cutlass13device_kernelINS_4gemm6kernel13GemmUniversalIN4cute5tupleIJiiiiEEENS1_10collective13CollectiveMmaINS1_37MainloopSm90TmaGmmaWarpSpecializedFP8ILi2ENS5_IJNS4_1CILi2EEENSA_ILi1EEESC_EEENS1_32KernelTmaWarpSpecializedPingpongEEENS5_IJNSA_ILi64EEENSA_ILi256EEESH_EEENS_12float_e4m3_tENS5_IJlSC_lEEESJ_SK_NS4_8TiledMMAINS4_8MMA_AtomIJNS4_4SM904GMMA31MMA_64x256x32_F32E4M3E4M3_SS_TNILNSO_7ScaleInE1ELSQ_1EEEEEENS4_6LayoutINS5_IJSC_SC_SC_EEENS5_IJNSA_ILi0EEESV_SV_EEEEENS5_IJNS4_10UnderscoreESY_SY_EEEEENS4_13SM90_TMA_LOADENS4_14ComposedLayoutINS4_7SwizzleILi3ELi4ELi3EEENS4_18smem_ptr_flag_bitsILi8EEENST_INS5_IJNSA_ILi8EEENSA_ILi128EEEEEENS5_IJS18_SC_EEEEEEEvNS4_8identityENS4_23SM90_TMA_LOAD_MULTICASTES1C_vS1D_EENS_8epilogue10collective6detail29Sm90TmaWarpSpecializedAdapterINS1H_15DefaultEpilogueISJ_SK_SK_NS1G_6thread17LinearCombinationISJ_Li1EffLNS1L_9ScaleType4KindE0ELNS_15FloatRoundStyleE2ESJ_EENS1_15EpilogueDefaultEEEEEvvEEEEvNT_6ParamsE,"a",@progbits
	.sectionflags	@""
	.align	4
.nv.constant0._ZN7cutlass13device_kernelINS_4gemm6kernel13GemmUniversalIN4cute5tupleIJiiiiEEENS1_10collective13CollectiveMmaINS1_37MainloopSm90TmaGmmaWarpSpecializedFP8ILi2ENS5_IJNS4_1CILi2EEENSA_ILi1EEESC_EEENS1_32KernelTmaWarpSpecializedPingpongEEENS5_IJNSA_ILi64EEENSA_ILi256EEESH_EEENS_12float_e4m3_tENS5_IJlSC_lEEESJ_SK_NS4_8TiledMMAINS4_8MMA_AtomIJNS4_4SM904GMMA31MMA_64x256x32_F32E4M3E4M3_SS_TNILNSO_7ScaleInE1ELSQ_1EEEEEENS4_6LayoutINS5_IJSC_SC_SC_EEENS5_IJNSA_ILi0EEESV_SV_EEEEENS5_IJNS4_10UnderscoreESY_SY_EEEEENS4_13SM90_TMA_LOADENS4_14ComposedLayoutINS4_7SwizzleILi3ELi4ELi3EEENS4_18smem_ptr_flag_bitsILi8EEENST_INS5_IJNSA_ILi8EEENSA_ILi128EEEEEENS5_IJS18_SC_EEEEEEEvNS4_8identityENS4_23SM90_TMA_LOAD_MULTICASTES1C_vS1D_EENS_8epilogue10collective6detail29Sm90TmaWarpSpecializedAdapterINS1H_15DefaultEpilogueISJ_SK_SK_NS1G_6thread17LinearCombinationISJ_Li1EffLNS1L_9ScaleType4KindE0ELNS_15FloatRoundStyleE2ESJ_EENS1_15EpilogueDefaultEEEEEvvEEEEvNT_6ParamsE:
	.zero		1664


//--------------------- SYMBOLS --------------------------

	.type		.nv.reservedSmem.offset0,@object
	.size		.nv.reservedSmem.offset0,0x4
